//
// Generated by NVIDIA NVVM Compiler
//
// Compiler Build ID: CL-36424714
// Cuda compilation tools, release 13.0, V13.0.88
// Based on NVVM 20.0.0
//

.version 9.0
.target sm_100
.address_size 64

	// .globl	_Z8colorSimILi471EEviPdS0_S0_S0_S0_S0_iPiid
.func  (.param .b64 func_retval0) __internal_accurate_pow
(
	.param .b64 __internal_accurate_pow_param_0,
	.param .b64 __internal_accurate_pow_param_1
)
;
// _ZZ8colorSimILi471EEviPdS0_S0_S0_S0_S0_iPiidE9calc_data has been demoted
// _ZZ8colorSimILi471EEviPdS0_S0_S0_S0_S0_iPiidE7w_point_$_0 has been demoted
// _ZZ8colorSimILi471EEviPdS0_S0_S0_S0_S0_iPiidE7w_point_$_1 has been demoted
// _ZZ8colorSimILi471EEviPdS0_S0_S0_S0_S0_iPiidE7w_point_$_2 has been demoted
// _ZZ8colorSimILi471EEviPdS0_S0_S0_S0_S0_iPiidE5g_sum has been demoted
// _ZZ8colorSimILi471EEviPdS0_S0_S0_S0_S0_iPiidE5g_tmp has been demoted
// _ZZ8colorSimILi471EEviPdS0_S0_S0_S0_S0_iPiidE7tmp_max has been demoted
// _ZZ11colorSimLMSILi471EEviPdS0_S0_S0_S0_S0_iPiidE9calc_data has been demoted
// _ZZ11colorSimLMSILi471EEviPdS0_S0_S0_S0_S0_iPiidE7w_point_$_0 has been demoted
// _ZZ11colorSimLMSILi471EEviPdS0_S0_S0_S0_S0_iPiidE7w_point_$_1 has been demoted
// _ZZ11colorSimLMSILi471EEviPdS0_S0_S0_S0_S0_iPiidE7w_point_$_2 has been demoted
// _ZZ11colorSimLMSILi471EEviPdS0_S0_S0_S0_S0_iPiidE5g_sum has been demoted
// _ZZ11colorSimLMSILi471EEviPdS0_S0_S0_S0_S0_iPiidE5g_tmp has been demoted
// _ZZ11colorSimLMSILi471EEviPdS0_S0_S0_S0_S0_iPiidE7tmp_max has been demoted

.visible .entry _Z8colorSimILi471EEviPdS0_S0_S0_S0_S0_iPiid(
	.param .u32 _Z8colorSimILi471EEviPdS0_S0_S0_S0_S0_iPiid_param_0,
	.param .u64 .ptr .align 1 _Z8colorSimILi471EEviPdS0_S0_S0_S0_S0_iPiid_param_1,
	.param .u64 .ptr .align 1 _Z8colorSimILi471EEviPdS0_S0_S0_S0_S0_iPiid_param_2,
	.param .u64 .ptr .align 1 _Z8colorSimILi471EEviPdS0_S0_S0_S0_S0_iPiid_param_3,
	.param .u64 .ptr .align 1 _Z8colorSimILi471EEviPdS0_S0_S0_S0_S0_iPiid_param_4,
	.param .u64 .ptr .align 1 _Z8colorSimILi471EEviPdS0_S0_S0_S0_S0_iPiid_param_5,
	.param .u64 .ptr .align 1 _Z8colorSimILi471EEviPdS0_S0_S0_S0_S0_iPiid_param_6,
	.param .u32 _Z8colorSimILi471EEviPdS0_S0_S0_S0_S0_iPiid_param_7,
	.param .u64 .ptr .align 1 _Z8colorSimILi471EEviPdS0_S0_S0_S0_S0_iPiid_param_8,
	.param .u32 _Z8colorSimILi471EEviPdS0_S0_S0_S0_S0_iPiid_param_9,
	.param .f64 _Z8colorSimILi471EEviPdS0_S0_S0_S0_S0_iPiid_param_10
)
{
	.reg .pred 	%p<134>;
	.reg .b32 	%r<148>;
	.reg .b32 	%f<3>;
	.reg .b64 	%rd<38>;
	.reg .b64 	%fd<282>;
	// demoted variable
	.shared .align 8 .b8 _ZZ8colorSimILi471EEviPdS0_S0_S0_S0_S0_iPiidE9calc_data[11304];
	// demoted variable
	.shared .align 8 .f64 _ZZ8colorSimILi471EEviPdS0_S0_S0_S0_S0_iPiidE7w_point_$_0;
	// demoted variable
	.shared .align 8 .f64 _ZZ8colorSimILi471EEviPdS0_S0_S0_S0_S0_iPiidE7w_point_$_1;
	// demoted variable
	.shared .align 8 .f64 _ZZ8colorSimILi471EEviPdS0_S0_S0_S0_S0_iPiidE7w_point_$_2;
	// demoted variable
	.shared .align 8 .b8 _ZZ8colorSimILi471EEviPdS0_S0_S0_S0_S0_iPiidE5g_sum[3768];
	// demoted variable
	.shared .align 8 .b8 _ZZ8colorSimILi471EEviPdS0_S0_S0_S0_S0_iPiidE5g_tmp[3768];
	// demoted variable
	.shared .align 8 .f64 _ZZ8colorSimILi471EEviPdS0_S0_S0_S0_S0_iPiidE7tmp_max;
	ld.param.u32 	%r34, [_Z8colorSimILi471EEviPdS0_S0_S0_S0_S0_iPiid_param_0];
	ld.param.u64 	%rd10, [_Z8colorSimILi471EEviPdS0_S0_S0_S0_S0_iPiid_param_1];
	ld.param.u64 	%rd11, [_Z8colorSimILi471EEviPdS0_S0_S0_S0_S0_iPiid_param_2];
	ld.param.u64 	%rd12, [_Z8colorSimILi471EEviPdS0_S0_S0_S0_S0_iPiid_param_3];
	ld.param.u64 	%rd13, [_Z8colorSimILi471EEviPdS0_S0_S0_S0_S0_iPiid_param_4];
	ld.param.u64 	%rd14, [_Z8colorSimILi471EEviPdS0_S0_S0_S0_S0_iPiid_param_5];
	ld.param.u64 	%rd15, [_Z8colorSimILi471EEviPdS0_S0_S0_S0_S0_iPiid_param_6];
	ld.param.u32 	%r36, [_Z8colorSimILi471EEviPdS0_S0_S0_S0_S0_iPiid_param_9];
	ld.param.f64 	%fd63, [_Z8colorSimILi471EEviPdS0_S0_S0_S0_S0_iPiid_param_10];
	mov.u32 	%r1, %tid.x;
	shl.b32 	%r37, %r1, 3;
	mov.u32 	%r38, _ZZ8colorSimILi471EEviPdS0_S0_S0_S0_S0_iPiidE5g_sum;
	add.s32 	%r2, %r38, %r37;
	mov.b64 	%rd17, 0;
	st.shared.u64 	[%r2], %rd17;
	bar.sync 	0;
	st.shared.u64 	[_ZZ8colorSimILi471EEviPdS0_S0_S0_S0_S0_iPiidE7tmp_max], %rd17;
	bar.sync 	0;
	setp.lt.s32 	%p14, %r36, 1;
	@%p14 bra 	$L__BB0_18;
	cvta.to.global.u64 	%rd1, %rd10;
	mov.u32 	%r40, %ctaid.x;
	add.s32 	%r41, %r34, %r40;
	mul.lo.s32 	%r3, %r36, %r41;
	cvt.rn.f64.u32 	%fd64, %r1;
	add.f64 	%fd1, %fd63, %fd64;
	mov.u32 	%r43, _ZZ8colorSimILi471EEviPdS0_S0_S0_S0_S0_iPiidE5g_tmp;
	add.s32 	%r4, %r43, %r37;
	mov.b32 	%r140, 0;
$L__BB0_2:
	add.s32 	%r44, %r140, %r3;
	mul.lo.s32 	%r45, %r44, 3;
	mul.wide.u32 	%rd18, %r45, 8;
	add.s64 	%rd19, %rd1, %rd18;
	ld.global.f64 	%fd65, [%rd19];
	add.s32 	%r46, %r45, 1;
	mul.wide.u32 	%rd20, %r46, 8;
	add.s64 	%rd21, %rd1, %rd20;
	ld.global.f64 	%fd66, [%rd21];
	add.s32 	%r47, %r45, 2;
	mul.wide.u32 	%rd22, %r47, 8;
	add.s64 	%rd23, %rd1, %rd22;
	ld.global.f64 	%fd2, [%rd23];
	mul.f64 	%fd3, %fd66, 0d40040D92FCF70920;
	sub.f64 	%fd67, %fd1, %fd65;
	neg.f64 	%fd68, %fd67;
	mul.f64 	%fd69, %fd67, %fd68;
	add.f64 	%fd70, %fd66, %fd66;
	mul.f64 	%fd71, %fd66, %fd70;
	div.rn.f64 	%fd4, %fd69, %fd71;
	fma.rn.f64 	%fd72, %fd4, 0d3FF71547652B82FE, 0d4338000000000000;
	{
	.reg .b32 %temp; 
	mov.b64 	{%r6, %temp}, %fd72;
	}
	mov.f64 	%fd73, 0dC338000000000000;
	add.rn.f64 	%fd74, %fd72, %fd73;
	fma.rn.f64 	%fd75, %fd74, 0dBFE62E42FEFA39EF, %fd4;
	fma.rn.f64 	%fd76, %fd74, 0dBC7ABC9E3B39803F, %fd75;
	fma.rn.f64 	%fd77, %fd76, 0d3E5ADE1569CE2BDF, 0d3E928AF3FCA213EA;
	fma.rn.f64 	%fd78, %fd77, %fd76, 0d3EC71DEE62401315;
	fma.rn.f64 	%fd79, %fd78, %fd76, 0d3EFA01997C89EB71;
	fma.rn.f64 	%fd80, %fd79, %fd76, 0d3F2A01A014761F65;
	fma.rn.f64 	%fd81, %fd80, %fd76, 0d3F56C16C1852B7AF;
	fma.rn.f64 	%fd82, %fd81, %fd76, 0d3F81111111122322;
	fma.rn.f64 	%fd83, %fd82, %fd76, 0d3FA55555555502A1;
	fma.rn.f64 	%fd84, %fd83, %fd76, 0d3FC5555555555511;
	fma.rn.f64 	%fd85, %fd84, %fd76, 0d3FE000000000000B;
	fma.rn.f64 	%fd86, %fd85, %fd76, 0d3FF0000000000000;
	fma.rn.f64 	%fd87, %fd86, %fd76, 0d3FF0000000000000;
	{
	.reg .b32 %temp; 
	mov.b64 	{%r7, %temp}, %fd87;
	}
	{
	.reg .b32 %temp; 
	mov.b64 	{%temp, %r8}, %fd87;
	}
	shl.b32 	%r48, %r6, 20;
	add.s32 	%r49, %r48, %r8;
	mov.b64 	%fd264, {%r7, %r49};
	{
	.reg .b32 %temp; 
	mov.b64 	{%temp, %r50}, %fd4;
	}
	mov.b32 	%f2, %r50;
	abs.f32 	%f1, %f2;
	setp.lt.f32 	%p15, %f1, 0f4086232B;
	@%p15 bra 	$L__BB0_5;
	setp.lt.f64 	%p16, %fd4, 0d0000000000000000;
	add.f64 	%fd88, %fd4, 0d7FF0000000000000;
	selp.f64 	%fd264, 0d0000000000000000, %fd88, %p16;
	setp.geu.f32 	%p17, %f1, 0f40874800;
	@%p17 bra 	$L__BB0_5;
	shr.u32 	%r51, %r6, 31;
	add.s32 	%r52, %r6, %r51;
	shr.s32 	%r53, %r52, 1;
	shl.b32 	%r54, %r53, 20;
	add.s32 	%r55, %r8, %r54;
	mov.b64 	%fd89, {%r7, %r55};
	sub.s32 	%r56, %r6, %r53;
	shl.b32 	%r57, %r56, 20;
	add.s32 	%r58, %r57, 1072693248;
	mov.b32 	%r59, 0;
	mov.b64 	%fd90, {%r59, %r58};
	mul.f64 	%fd264, %fd90, %fd89;
$L__BB0_5:
	setp.ne.s32 	%p18, %r1, 0;
	rcp.rn.f64 	%fd91, %fd3;
	mul.f64 	%fd92, %fd91, %fd264;
	st.shared.f64 	[%r4], %fd92;
	bar.sync 	0;
	@%p18 bra 	$L__BB0_17;
	mov.b64 	%rd24, 0;
	st.shared.u64 	[_ZZ8colorSimILi471EEviPdS0_S0_S0_S0_S0_iPiidE7tmp_max], %rd24;
	add.s32 	%r141, %r43, 16;
	mov.f64 	%fd266, 0d0000000000000000;
	mov.b32 	%r142, 16;
$L__BB0_7:
	ld.shared.f64 	%fd10, [%r141+-16];
	setp.geu.f64 	%p19, %fd266, %fd10;
	@%p19 bra 	$L__BB0_9;
	st.shared.f64 	[_ZZ8colorSimILi471EEviPdS0_S0_S0_S0_S0_iPiidE7tmp_max], %fd10;
	mov.f64 	%fd266, %fd10;
$L__BB0_9:
	ld.shared.f64 	%fd12, [%r141+-8];
	setp.geu.f64 	%p20, %fd266, %fd12;
	@%p20 bra 	$L__BB0_11;
	st.shared.f64 	[_ZZ8colorSimILi471EEviPdS0_S0_S0_S0_S0_iPiidE7tmp_max], %fd12;
	mov.f64 	%fd266, %fd12;
$L__BB0_11:
	ld.shared.f64 	%fd14, [%r141];
	setp.geu.f64 	%p21, %fd266, %fd14;
	@%p21 bra 	$L__BB0_13;
	st.shared.f64 	[_ZZ8colorSimILi471EEviPdS0_S0_S0_S0_S0_iPiidE7tmp_max], %fd14;
	mov.f64 	%fd266, %fd14;
$L__BB0_13:
	setp.eq.s32 	%p22, %r142, 3760;
	@%p22 bra 	$L__BB0_17;
	ld.shared.f64 	%fd16, [%r141+8];
	setp.geu.f64 	%p23, %fd266, %fd16;
	@%p23 bra 	$L__BB0_16;
	st.shared.f64 	[_ZZ8colorSimILi471EEviPdS0_S0_S0_S0_S0_iPiidE7tmp_max], %fd16;
	mov.f64 	%fd266, %fd16;
$L__BB0_16:
	add.s32 	%r142, %r142, 32;
	add.s32 	%r141, %r141, 32;
	bra.uni 	$L__BB0_7;
$L__BB0_17:
	bar.sync 	0;
	ld.shared.f64 	%fd94, [_ZZ8colorSimILi471EEviPdS0_S0_S0_S0_S0_iPiidE7tmp_max];
	setp.le.f64 	%p24, %fd94, 0d3F847AE147AE147B;
	selp.f64 	%fd95, 0d0000000000000000, %fd2, %p24;
	bar.sync 	0;
	ld.shared.f64 	%fd96, [%r2];
	ld.shared.f64 	%fd97, [%r4];
	ld.shared.f64 	%fd98, [_ZZ8colorSimILi471EEviPdS0_S0_S0_S0_S0_iPiidE7tmp_max];
	div.rn.f64 	%fd99, %fd97, %fd98;
	fma.rn.f64 	%fd100, %fd95, %fd99, %fd96;
	st.shared.f64 	[%r2], %fd100;
	bar.sync 	0;
	add.s32 	%r140, %r140, 1;
	setp.ne.s32 	%p25, %r140, %r36;
	@%p25 bra 	$L__BB0_2;
$L__BB0_18:
	setp.ne.s32 	%p26, %r1, 0;
	@%p26 bra 	$L__BB0_30;
	mov.b64 	%rd25, 0;
	st.shared.u64 	[_ZZ8colorSimILi471EEviPdS0_S0_S0_S0_S0_iPiidE7tmp_max], %rd25;
	add.s32 	%r143, %r38, 16;
	mov.f64 	%fd271, 0d0000000000000000;
	mov.b32 	%r144, 16;
$L__BB0_20:
	ld.shared.f64 	%fd19, [%r143+-16];
	setp.geu.f64 	%p27, %fd271, %fd19;
	@%p27 bra 	$L__BB0_22;
	st.shared.f64 	[_ZZ8colorSimILi471EEviPdS0_S0_S0_S0_S0_iPiidE7tmp_max], %fd19;
	mov.f64 	%fd271, %fd19;
$L__BB0_22:
	ld.shared.f64 	%fd21, [%r143+-8];
	setp.geu.f64 	%p28, %fd271, %fd21;
	@%p28 bra 	$L__BB0_24;
	st.shared.f64 	[_ZZ8colorSimILi471EEviPdS0_S0_S0_S0_S0_iPiidE7tmp_max], %fd21;
	mov.f64 	%fd271, %fd21;
$L__BB0_24:
	ld.shared.f64 	%fd23, [%r143];
	setp.geu.f64 	%p29, %fd271, %fd23;
	@%p29 bra 	$L__BB0_26;
	st.shared.f64 	[_ZZ8colorSimILi471EEviPdS0_S0_S0_S0_S0_iPiidE7tmp_max], %fd23;
	mov.f64 	%fd271, %fd23;
$L__BB0_26:
	setp.eq.s32 	%p30, %r144, 3760;
	@%p30 bra 	$L__BB0_30;
	ld.shared.f64 	%fd25, [%r143+8];
	setp.geu.f64 	%p31, %fd271, %fd25;
	@%p31 bra 	$L__BB0_29;
	st.shared.f64 	[_ZZ8colorSimILi471EEviPdS0_S0_S0_S0_S0_iPiidE7tmp_max], %fd25;
	mov.f64 	%fd271, %fd25;
$L__BB0_29:
	add.s32 	%r144, %r144, 32;
	add.s32 	%r143, %r143, 32;
	bra.uni 	$L__BB0_20;
$L__BB0_30:
	bar.sync 	0;
	ld.shared.f64 	%fd103, [%r2];
	ld.shared.f64 	%fd104, [_ZZ8colorSimILi471EEviPdS0_S0_S0_S0_S0_iPiidE7tmp_max];
	div.rn.f64 	%fd105, %fd103, %fd104;
	mul.f64 	%fd106, %fd105, 0d3FEFAE147AE147AE;
	st.shared.f64 	[%r2], %fd106;
	bar.sync 	0;
	cvta.to.global.u64 	%rd26, %rd11;
	mul.wide.u32 	%rd27, %r1, 8;
	add.s64 	%rd2, %rd26, %rd27;
	cvta.to.global.u64 	%rd28, %rd12;
	add.s64 	%rd3, %rd28, %rd27;
	mov.f64 	%fd107, 0d4000000000000000;
	{
	.reg .b32 %temp; 
	mov.b64 	{%temp, %r18}, %fd107;
	}
	and.b32  	%r19, %r18, 2146435072;
	setp.eq.s32 	%p32, %r19, 1062207488;
	setp.lt.s32 	%p33, %r18, 0;
	selp.b32 	%r20, 0, 2146435072, %p33;
	and.b32  	%r67, %r18, 2147483647;
	setp.ne.s32 	%p34, %r67, 1071644672;
	and.pred  	%p1, %p32, %p34;
	mov.u32 	%r68, _ZZ8colorSimILi471EEviPdS0_S0_S0_S0_S0_iPiidE9calc_data;
	mad.lo.s32 	%r21, %r1, 24, %r68;
	cvta.to.global.u64 	%rd29, %rd13;
	add.s64 	%rd4, %rd29, %rd27;
	cvta.to.global.u64 	%rd30, %rd14;
	add.s64 	%rd5, %rd30, %rd27;
	mov.u32 	%r69, %ctaid.x;
	mul.lo.s32 	%r145, %r69, 45000;
	cvt.rn.f64.u32 	%fd108, %r1;
	mul.f64 	%fd27, %fd108, 0d3F947AE147AE147B;
	add.s32 	%r23, %r1, -64;
	cvt.rn.f64.u32 	%fd109, %r23;
	mul.f64 	%fd28, %fd109, 0d3F947AE147AE147B;
	mul.lo.s32 	%r146, %r69, 15000;
	cvta.to.global.u64 	%rd31, %rd15;
	add.s64 	%rd6, %rd31, 120000;
	mov.b32 	%r147, 0;
	mov.f64 	%fd275, 0d0000000000000000;
$L__BB0_31:
	setp.lt.s32 	%p35, %r18, 0;
	setp.eq.s32 	%p36, %r19, 1062207488;
	ld.global.f64 	%fd30, [%rd2];
	ld.global.f64 	%fd31, [%rd3];
	ld.shared.f64 	%fd32, [%r2];
	mul.f64 	%fd110, %fd275, 0d3F50624DD2F1A9FC;
	{
	.reg .b32 %temp; 
	mov.b64 	{%temp, %r70}, %fd110;
	}
	{ // callseq 0, 0
	.param .b64 param0;
	st.param.f64 	[param0], %fd110;
	.param .b64 param1;
	st.param.f64 	[param1], 0d4000000000000000;
	.param .b64 retval0;
	call.uni (retval0), 
	__internal_accurate_pow, 
	(
	param0, 
	param1
	);
	ld.param.f64 	%fd111, [retval0];
	} // callseq 0
	setp.lt.s32 	%p38, %r70, 0;
	neg.f64 	%fd113, %fd111;
	selp.f64 	%fd114, %fd113, %fd111, %p36;
	selp.f64 	%fd115, %fd114, %fd111, %p38;
	setp.eq.f64 	%p39, %fd110, 0d0000000000000000;
	selp.b32 	%r71, %r70, 0, %p36;
	or.b32  	%r72, %r71, 2146435072;
	selp.b32 	%r73, %r72, %r71, %p35;
	mov.b32 	%r74, 0;
	mov.b64 	%fd116, {%r74, %r73};
	selp.f64 	%fd117, %fd116, %fd115, %p39;
	add.f64 	%fd118, %fd110, 0d4000000000000000;
	{
	.reg .b32 %temp; 
	mov.b64 	{%temp, %r75}, %fd118;
	}
	and.b32  	%r76, %r75, 2146435072;
	setp.eq.s32 	%p40, %r76, 2146435072;
	setp.eq.f64 	%p41, %fd110, 0d7FF0000000000000;
	or.b32  	%r77, %r20, -2147483648;
	selp.b32 	%r78, %r77, %r20, %p1;
	selp.b32 	%r79, %r78, %r20, %p38;
	mov.b64 	%fd119, {%r74, %r79};
	selp.f64 	%fd120, %fd119, %fd117, %p40;
	selp.f64 	%fd121, %fd120, %fd117, %p41;
	setp.eq.f64 	%p42, %fd110, 0d3FF0000000000000;
	selp.f64 	%fd33, 0d3FF0000000000000, %fd121, %p42;
	{
	.reg .b32 %temp; 
	mov.b64 	{%temp, %r28}, %fd32;
	}
	{
	.reg .b32 %temp; 
	mov.b64 	{%temp, %r29}, %fd33;
	}
	shr.u32 	%r80, %r29, 20;
	and.b32  	%r81, %r80, 2047;
	add.s32 	%r82, %r81, -1012;
	mov.b64 	%rd32, %fd33;
	shl.b64 	%rd7, %rd32, %r82;
	setp.eq.s64 	%p9, %rd7, -9223372036854775808;
	abs.f64 	%fd34, %fd32;
	{ // callseq 1, 0
	.param .b64 param0;
	st.param.f64 	[param0], %fd34;
	.param .b64 param1;
	st.param.f64 	[param1], %fd33;
	.param .b64 retval0;
	call.uni (retval0), 
	__internal_accurate_pow, 
	(
	param0, 
	param1
	);
	ld.param.f64 	%fd122, [retval0];
	} // callseq 1
	setp.lt.s32 	%p44, %r28, 0;
	neg.f64 	%fd124, %fd122;
	selp.f64 	%fd125, %fd124, %fd122, %p9;
	selp.f64 	%fd35, %fd125, %fd122, %p44;
	setp.neu.f64 	%p45, %fd32, 0d0000000000000000;
	@%p45 bra 	$L__BB0_33;
	setp.eq.s64 	%p48, %rd7, -9223372036854775808;
	abs.f64 	%fd129, %fd33;
	setp.neu.f64 	%p49, %fd129, 0d3FE0000000000000;
	and.pred  	%p4, %p49, %p48;
	selp.b32 	%r83, %r28, 0, %p4;
	setp.lt.s32 	%p50, %r29, 0;
	or.b32  	%r84, %r83, 2146435072;
	selp.b32 	%r85, %r84, %r83, %p50;
	mov.b32 	%r86, 0;
	mov.b64 	%fd277, {%r86, %r85};
	bra.uni 	$L__BB0_34;
$L__BB0_33:
	cvt.rzi.f64.f64 	%fd126, %fd33;
	setp.neu.f64 	%p47, %fd33, %fd126;
	selp.f64 	%fd128, 0dFFF8000000000000, %fd35, %p47;
	selp.f64 	%fd277, %fd128, %fd35, %p44;
	mov.pred 	%p4, %p9;
$L__BB0_34:
	add.f64 	%fd130, %fd32, %fd33;
	{
	.reg .b32 %temp; 
	mov.b64 	{%temp, %r87}, %fd130;
	}
	and.b32  	%r30, %r87, 2146435072;
	setp.ne.s32 	%p51, %r30, 2146435072;
	@%p51 bra 	$L__BB0_41;
	setp.num.f64 	%p52, %fd32, %fd32;
	setp.num.f64 	%p53, %fd33, %fd33;
	and.pred  	%p54, %p52, %p53;
	@%p54 bra 	$L__BB0_37;
	add.rn.f64 	%fd277, %fd32, %fd33;
	bra.uni 	$L__BB0_41;
$L__BB0_37:
	abs.f64 	%fd131, %fd33;
	setp.neu.f64 	%p55, %fd131, 0d7FF0000000000000;
	@%p55 bra 	$L__BB0_39;
	setp.gt.f64 	%p60, %fd34, 0d3FF0000000000000;
	selp.b32 	%r95, 2146435072, 0, %p60;
	setp.lt.s32 	%p61, %r29, 0;
	xor.b32  	%r96, %r95, 2146435072;
	selp.b32 	%r97, %r96, %r95, %p61;
	setp.eq.f64 	%p62, %fd32, 0dBFF0000000000000;
	selp.b32 	%r98, 1072693248, %r97, %p62;
	mov.b32 	%r99, 0;
	mov.b64 	%fd277, {%r99, %r98};
	bra.uni 	$L__BB0_41;
$L__BB0_39:
	setp.neu.f64 	%p56, %fd34, 0d7FF0000000000000;
	@%p56 bra 	$L__BB0_41;
	setp.lt.s32 	%p57, %r28, 0;
	setp.lt.s32 	%p58, %r29, 0;
	selp.b32 	%r88, 0, 2146435072, %p58;
	and.b32  	%r89, %r29, 2147483647;
	setp.ne.s32 	%p59, %r89, 1071644672;
	or.b32  	%r90, %r88, -2147483648;
	selp.b32 	%r91, %r90, %r88, %p59;
	selp.b32 	%r92, %r91, %r88, %p4;
	selp.b32 	%r93, %r92, %r88, %p57;
	mov.b32 	%r94, 0;
	mov.b64 	%fd277, {%r94, %r93};
$L__BB0_41:
	setp.eq.f64 	%p64, %fd32, 0d3FF0000000000000;
	setp.eq.f64 	%p65, %fd33, 0d0000000000000000;
	or.pred  	%p5, %p64, %p65;
	selp.f64 	%fd132, 0d3FF0000000000000, %fd277, %p5;
	mul.f64 	%fd133, %fd30, %fd31;
	mul.f64 	%fd134, %fd133, %fd132;
	st.shared.f64 	[%r21], %fd134;
	ld.global.f64 	%fd43, [%rd4];
	@%p45 bra 	$L__BB0_43;
	setp.eq.s64 	%p68, %rd7, -9223372036854775808;
	abs.f64 	%fd138, %fd33;
	setp.neu.f64 	%p69, %fd138, 0d3FE0000000000000;
	and.pred  	%p7, %p69, %p68;
	selp.b32 	%r100, %r28, 0, %p7;
	setp.lt.s32 	%p70, %r29, 0;
	or.b32  	%r101, %r100, 2146435072;
	selp.b32 	%r102, %r101, %r100, %p70;
	mov.b32 	%r103, 0;
	mov.b64 	%fd279, {%r103, %r102};
	bra.uni 	$L__BB0_44;
$L__BB0_43:
	setp.lt.s32 	%p66, %r28, 0;
	cvt.rzi.f64.f64 	%fd135, %fd33;
	setp.neu.f64 	%p67, %fd33, %fd135;
	selp.f64 	%fd137, 0dFFF8000000000000, %fd35, %p67;
	selp.f64 	%fd279, %fd137, %fd35, %p66;
	mov.pred 	%p7, %p9;
$L__BB0_44:
	setp.ne.s32 	%p71, %r30, 2146435072;
	@%p71 bra 	$L__BB0_51;
	setp.num.f64 	%p72, %fd32, %fd32;
	setp.num.f64 	%p73, %fd33, %fd33;
	and.pred  	%p74, %p72, %p73;
	@%p74 bra 	$L__BB0_47;
	add.rn.f64 	%fd279, %fd32, %fd33;
	bra.uni 	$L__BB0_51;
$L__BB0_47:
	abs.f64 	%fd139, %fd33;
	setp.neu.f64 	%p75, %fd139, 0d7FF0000000000000;
	@%p75 bra 	$L__BB0_49;
	setp.gt.f64 	%p80, %fd34, 0d3FF0000000000000;
	selp.b32 	%r111, 2146435072, 0, %p80;
	setp.lt.s32 	%p81, %r29, 0;
	xor.b32  	%r112, %r111, 2146435072;
	selp.b32 	%r113, %r112, %r111, %p81;
	setp.eq.f64 	%p82, %fd32, 0dBFF0000000000000;
	selp.b32 	%r114, 1072693248, %r113, %p82;
	mov.b32 	%r115, 0;
	mov.b64 	%fd279, {%r115, %r114};
	bra.uni 	$L__BB0_51;
$L__BB0_49:
	setp.neu.f64 	%p76, %fd34, 0d7FF0000000000000;
	@%p76 bra 	$L__BB0_51;
	setp.lt.s32 	%p77, %r28, 0;
	setp.lt.s32 	%p78, %r29, 0;
	selp.b32 	%r104, 0, 2146435072, %p78;
	and.b32  	%r105, %r29, 2147483647;
	setp.ne.s32 	%p79, %r105, 1071644672;
	or.b32  	%r106, %r104, -2147483648;
	selp.b32 	%r107, %r106, %r104, %p79;
	selp.b32 	%r108, %r107, %r104, %p7;
	selp.b32 	%r109, %r108, %r104, %p77;
	mov.b32 	%r110, 0;
	mov.b64 	%fd279, {%r110, %r109};
$L__BB0_51:
	setp.neu.f64 	%p83, %fd32, 0d0000000000000000;
	selp.f64 	%fd140, 0d3FF0000000000000, %fd279, %p5;
	mul.f64 	%fd141, %fd30, %fd43;
	mul.f64 	%fd142, %fd141, %fd140;
	st.shared.f64 	[%r21+8], %fd142;
	ld.global.f64 	%fd143, [%rd5];
	mul.f64 	%fd51, %fd30, %fd143;
	@%p83 bra 	$L__BB0_53;
	setp.eq.s64 	%p86, %rd7, -9223372036854775808;
	abs.f64 	%fd147, %fd33;
	setp.neu.f64 	%p87, %fd147, 0d3FE0000000000000;
	and.pred  	%p9, %p87, %p86;
	selp.b32 	%r116, %r28, 0, %p9;
	setp.lt.s32 	%p88, %r29, 0;
	or.b32  	%r117, %r116, 2146435072;
	selp.b32 	%r118, %r117, %r116, %p88;
	mov.b32 	%r119, 0;
	mov.b64 	%fd281, {%r119, %r118};
	bra.uni 	$L__BB0_54;
$L__BB0_53:
	setp.lt.s32 	%p84, %r28, 0;
	cvt.rzi.f64.f64 	%fd144, %fd33;
	setp.neu.f64 	%p85, %fd33, %fd144;
	selp.f64 	%fd146, 0dFFF8000000000000, %fd35, %p85;
	selp.f64 	%fd281, %fd146, %fd35, %p84;
$L__BB0_54:
	setp.ne.s32 	%p89, %r30, 2146435072;
	@%p89 bra 	$L__BB0_61;
	setp.num.f64 	%p90, %fd32, %fd32;
	setp.num.f64 	%p91, %fd33, %fd33;
	and.pred  	%p92, %p90, %p91;
	@%p92 bra 	$L__BB0_57;
	add.rn.f64 	%fd281, %fd32, %fd33;
	bra.uni 	$L__BB0_61;
$L__BB0_57:
	abs.f64 	%fd148, %fd33;
	setp.neu.f64 	%p93, %fd148, 0d7FF0000000000000;
	@%p93 bra 	$L__BB0_59;
	setp.gt.f64 	%p98, %fd34, 0d3FF0000000000000;
	selp.b32 	%r127, 2146435072, 0, %p98;
	setp.lt.s32 	%p99, %r29, 0;
	xor.b32  	%r128, %r127, 2146435072;
	selp.b32 	%r129, %r128, %r127, %p99;
	setp.eq.f64 	%p100, %fd32, 0dBFF0000000000000;
	selp.b32 	%r130, 1072693248, %r129, %p100;
	mov.b32 	%r131, 0;
	mov.b64 	%fd281, {%r131, %r130};
	bra.uni 	$L__BB0_61;
$L__BB0_59:
	setp.neu.f64 	%p94, %fd34, 0d7FF0000000000000;
	@%p94 bra 	$L__BB0_61;
	setp.lt.s32 	%p95, %r28, 0;
	setp.lt.s32 	%p96, %r29, 0;
	selp.b32 	%r120, 0, 2146435072, %p96;
	and.b32  	%r121, %r29, 2147483647;
	setp.ne.s32 	%p97, %r121, 1071644672;
	or.b32  	%r122, %r120, -2147483648;
	selp.b32 	%r123, %r122, %r120, %p97;
	selp.b32 	%r124, %r123, %r120, %p9;
	selp.b32 	%r125, %r124, %r120, %p95;
	mov.b32 	%r126, 0;
	mov.b64 	%fd281, {%r126, %r125};
$L__BB0_61:
	ld.param.u32 	%r139, [_Z8colorSimILi471EEviPdS0_S0_S0_S0_S0_iPiid_param_7];
	setp.ge.s32 	%p101, %r1, %r139;
	selp.f64 	%fd149, 0d3FF0000000000000, %fd281, %p5;
	mul.f64 	%fd150, %fd51, %fd149;
	st.shared.f64 	[%r21+16], %fd150;
	bar.sync 	0;
	@%p101 bra 	$L__BB0_63;
	neg.s32 	%r132, %r1;
	mov.u32 	%r133, _ZZ8colorSimILi471EEviPdS0_S0_S0_S0_S0_iPiidE9calc_data;
	mad.lo.s32 	%r134, %r132, 24, %r133;
	ld.shared.f64 	%fd151, [%r134+11280];
	ld.shared.f64 	%fd152, [%r21];
	add.f64 	%fd153, %fd151, %fd152;
	st.shared.f64 	[%r21], %fd153;
	ld.shared.f64 	%fd154, [%r134+11288];
	ld.shared.f64 	%fd155, [%r21+8];
	add.f64 	%fd156, %fd154, %fd155;
	st.shared.f64 	[%r21+8], %fd156;
	ld.shared.f64 	%fd157, [%r134+11296];
	ld.shared.f64 	%fd158, [%r21+16];
	add.f64 	%fd159, %fd157, %fd158;
	st.shared.f64 	[%r21+16], %fd159;
$L__BB0_63:
	setp.gt.u32 	%p102, %r1, 127;
	@%p102 bra 	$L__BB0_65;
	ld.shared.f64 	%fd160, [%r21+3072];
	ld.shared.f64 	%fd161, [%r21];
	add.f64 	%fd162, %fd160, %fd161;
	st.shared.f64 	[%r21], %fd162;
	ld.shared.f64 	%fd163, [%r21+3080];
	ld.shared.f64 	%fd164, [%r21+8];
	add.f64 	%fd165, %fd163, %fd164;
	st.shared.f64 	[%r21+8], %fd165;
	ld.shared.f64 	%fd166, [%r21+3088];
	ld.shared.f64 	%fd167, [%r21+16];
	add.f64 	%fd168, %fd166, %fd167;
	st.shared.f64 	[%r21+16], %fd168;
$L__BB0_65:
	setp.gt.u32 	%p103, %r1, 63;
	bar.sync 	0;
	@%p103 bra 	$L__BB0_67;
	ld.shared.f64 	%fd169, [%r21+1536];
	ld.shared.f64 	%fd170, [%r21];
	add.f64 	%fd171, %fd169, %fd170;
	st.shared.f64 	[%r21], %fd171;
	ld.shared.f64 	%fd172, [%r21+1544];
	ld.shared.f64 	%fd173, [%r21+8];
	add.f64 	%fd174, %fd172, %fd173;
	st.shared.f64 	[%r21+8], %fd174;
	ld.shared.f64 	%fd175, [%r21+1552];
	ld.shared.f64 	%fd176, [%r21+16];
	add.f64 	%fd177, %fd175, %fd176;
	st.shared.f64 	[%r21+16], %fd177;
$L__BB0_67:
	setp.gt.u32 	%p104, %r1, 31;
	bar.sync 	0;
	@%p104 bra 	$L__BB0_69;
	ld.shared.f64 	%fd178, [%r21+768];
	ld.shared.f64 	%fd179, [%r21];
	add.f64 	%fd180, %fd178, %fd179;
	st.shared.f64 	[%r21], %fd180;
	ld.shared.f64 	%fd181, [%r21+776];
	ld.shared.f64 	%fd182, [%r21+8];
	add.f64 	%fd183, %fd181, %fd182;
	st.shared.f64 	[%r21+8], %fd183;
	ld.shared.f64 	%fd184, [%r21+784];
	ld.shared.f64 	%fd185, [%r21+16];
	add.f64 	%fd186, %fd184, %fd185;
	st.shared.f64 	[%r21+16], %fd186;
$L__BB0_69:
	setp.gt.u32 	%p105, %r1, 15;
	bar.sync 	0;
	@%p105 bra 	$L__BB0_71;
	ld.shared.f64 	%fd187, [%r21+384];
	ld.shared.f64 	%fd188, [%r21];
	add.f64 	%fd189, %fd187, %fd188;
	st.shared.f64 	[%r21], %fd189;
	ld.shared.f64 	%fd190, [%r21+392];
	ld.shared.f64 	%fd191, [%r21+8];
	add.f64 	%fd192, %fd190, %fd191;
	st.shared.f64 	[%r21+8], %fd192;
	ld.shared.f64 	%fd193, [%r21+400];
	ld.shared.f64 	%fd194, [%r21+16];
	add.f64 	%fd195, %fd193, %fd194;
	st.shared.f64 	[%r21+16], %fd195;
$L__BB0_71:
	setp.gt.u32 	%p106, %r1, 7;
	bar.sync 	0;
	@%p106 bra 	$L__BB0_73;
	ld.shared.f64 	%fd196, [%r21+192];
	ld.shared.f64 	%fd197, [%r21];
	add.f64 	%fd198, %fd196, %fd197;
	st.shared.f64 	[%r21], %fd198;
	ld.shared.f64 	%fd199, [%r21+200];
	ld.shared.f64 	%fd200, [%r21+8];
	add.f64 	%fd201, %fd199, %fd200;
	st.shared.f64 	[%r21+8], %fd201;
	ld.shared.f64 	%fd202, [%r21+208];
	ld.shared.f64 	%fd203, [%r21+16];
	add.f64 	%fd204, %fd202, %fd203;
	st.shared.f64 	[%r21+16], %fd204;
$L__BB0_73:
	setp.gt.u32 	%p107, %r1, 3;
	bar.sync 	0;
	@%p107 bra 	$L__BB0_75;
	ld.shared.f64 	%fd205, [%r21+96];
	ld.shared.f64 	%fd206, [%r21];
	add.f64 	%fd207, %fd205, %fd206;
	st.shared.f64 	[%r21], %fd207;
	ld.shared.f64 	%fd208, [%r21+104];
	ld.shared.f64 	%fd209, [%r21+8];
	add.f64 	%fd210, %fd208, %fd209;
	st.shared.f64 	[%r21+8], %fd210;
	ld.shared.f64 	%fd211, [%r21+112];
	ld.shared.f64 	%fd212, [%r21+16];
	add.f64 	%fd213, %fd211, %fd212;
	st.shared.f64 	[%r21+16], %fd213;
$L__BB0_75:
	setp.gt.u32 	%p108, %r1, 1;
	bar.sync 	0;
	@%p108 bra 	$L__BB0_77;
	ld.shared.f64 	%fd214, [%r21+48];
	ld.shared.f64 	%fd215, [%r21];
	add.f64 	%fd216, %fd214, %fd215;
	st.shared.f64 	[%r21], %fd216;
	ld.shared.f64 	%fd217, [%r21+56];
	ld.shared.f64 	%fd218, [%r21+8];
	add.f64 	%fd219, %fd217, %fd218;
	st.shared.f64 	[%r21+8], %fd219;
	ld.shared.f64 	%fd220, [%r21+64];
	ld.shared.f64 	%fd221, [%r21+16];
	add.f64 	%fd222, %fd220, %fd221;
	st.shared.f64 	[%r21+16], %fd222;
$L__BB0_77:
	setp.ne.s32 	%p109, %r1, 0;
	bar.sync 	0;
	@%p109 bra 	$L__BB0_79;
	ld.shared.f64 	%fd223, [_ZZ8colorSimILi471EEviPdS0_S0_S0_S0_S0_iPiidE9calc_data+24];
	ld.shared.f64 	%fd224, [_ZZ8colorSimILi471EEviPdS0_S0_S0_S0_S0_iPiidE9calc_data];
	add.f64 	%fd225, %fd223, %fd224;
	st.shared.f64 	[_ZZ8colorSimILi471EEviPdS0_S0_S0_S0_S0_iPiidE9calc_data], %fd225;
	ld.shared.f64 	%fd226, [_ZZ8colorSimILi471EEviPdS0_S0_S0_S0_S0_iPiidE9calc_data+32];
	ld.shared.f64 	%fd227, [_ZZ8colorSimILi471EEviPdS0_S0_S0_S0_S0_iPiidE9calc_data+8];
	add.f64 	%fd228, %fd226, %fd227;
	st.shared.f64 	[_ZZ8colorSimILi471EEviPdS0_S0_S0_S0_S0_iPiidE9calc_data+8], %fd228;
	ld.shared.f64 	%fd229, [_ZZ8colorSimILi471EEviPdS0_S0_S0_S0_S0_iPiidE9calc_data+40];
	ld.shared.f64 	%fd230, [_ZZ8colorSimILi471EEviPdS0_S0_S0_S0_S0_iPiidE9calc_data+16];
	add.f64 	%fd231, %fd229, %fd230;
	st.shared.f64 	[_ZZ8colorSimILi471EEviPdS0_S0_S0_S0_S0_iPiidE9calc_data+16], %fd231;
$L__BB0_79:
	setp.ne.s32 	%p110, %r1, 0;
	bar.sync 	0;
	@%p110 bra 	$L__BB0_83;
	mul.wide.s32 	%rd33, %r145, 8;
	add.s64 	%rd8, %rd6, %rd33;
	ld.shared.f64 	%fd59, [_ZZ8colorSimILi471EEviPdS0_S0_S0_S0_S0_iPiidE9calc_data];
	ld.shared.f64 	%fd60, [_ZZ8colorSimILi471EEviPdS0_S0_S0_S0_S0_iPiidE9calc_data+8];
	add.f64 	%fd232, %fd59, %fd60;
	ld.shared.f64 	%fd233, [_ZZ8colorSimILi471EEviPdS0_S0_S0_S0_S0_iPiidE9calc_data+16];
	add.f64 	%fd61, %fd232, %fd233;
	setp.leu.f64 	%p111, %fd61, 0d3DDB7CDFD9D7BDBB;
	@%p111 bra 	$L__BB0_82;
	div.rn.f64 	%fd234, %fd59, %fd61;
	st.global.f64 	[%rd8+-120000], %fd234;
	div.rn.f64 	%fd235, %fd60, %fd61;
	st.global.f64 	[%rd8], %fd235;
	st.global.f64 	[%rd8+120000], %fd60;
	bra.uni 	$L__BB0_83;
$L__BB0_82:
	mov.b64 	%rd34, 0;
	st.global.u64 	[%rd8+-120000], %rd34;
	st.global.u64 	[%rd8], %rd34;
	st.global.u64 	[%rd8+120000], %rd34;
$L__BB0_83:
	setp.gt.u32 	%p113, %r1, 36;
	bar.sync 	0;
	mov.pred 	%p132, 0;
	@%p113 bra 	$L__BB0_85;
	ld.shared.f64 	%fd236, [_ZZ8colorSimILi471EEviPdS0_S0_S0_S0_S0_iPiidE9calc_data];
	ld.shared.f64 	%fd237, [_ZZ8colorSimILi471EEviPdS0_S0_S0_S0_S0_iPiidE9calc_data+8];
	add.f64 	%fd238, %fd236, %fd237;
	ld.shared.f64 	%fd239, [_ZZ8colorSimILi471EEviPdS0_S0_S0_S0_S0_iPiidE9calc_data+16];
	add.f64 	%fd240, %fd238, %fd239;
	div.rn.f64 	%fd241, %fd236, %fd240;
	setp.le.f64 	%p114, %fd27, %fd241;
	add.f64 	%fd242, %fd27, 0d3F947AE147AE147B;
	setp.gt.f64 	%p115, %fd242, %fd241;
	and.pred  	%p132, %p114, %p115;
$L__BB0_85:
	setp.gt.u32 	%p117, %r23, 42;
	mov.pred 	%p133, 0;
	@%p117 bra 	$L__BB0_87;
	ld.shared.f64 	%fd243, [_ZZ8colorSimILi471EEviPdS0_S0_S0_S0_S0_iPiidE9calc_data+8];
	ld.shared.f64 	%fd244, [_ZZ8colorSimILi471EEviPdS0_S0_S0_S0_S0_iPiidE9calc_data];
	add.f64 	%fd245, %fd243, %fd244;
	ld.shared.f64 	%fd246, [_ZZ8colorSimILi471EEviPdS0_S0_S0_S0_S0_iPiidE9calc_data+16];
	add.f64 	%fd247, %fd245, %fd246;
	div.rn.f64 	%fd248, %fd243, %fd247;
	setp.le.f64 	%p118, %fd28, %fd248;
	add.f64 	%fd249, %fd28, 0d3F947AE147AE147B;
	setp.gt.f64 	%p119, %fd249, %fd248;
	and.pred  	%p133, %p118, %p119;
$L__BB0_87:
	ld.param.u64 	%rd37, [_Z8colorSimILi471EEviPdS0_S0_S0_S0_S0_iPiid_param_8];
	mul.wide.s32 	%rd35, %r146, 4;
	cvta.to.global.u64 	%rd36, %rd37;
	add.s64 	%rd9, %rd36, %rd35;
	bar.sync 	0;
	not.pred 	%p120, %p132;
	@%p120 bra 	$L__BB0_89;
	st.global.u32 	[%rd9], %r1;
$L__BB0_89:
	bar.sync 	0;
	not.pred 	%p121, %p133;
	@%p121 bra 	$L__BB0_91;
	ld.global.u32 	%r135, [%rd9];
	mad.lo.s32 	%r136, %r1, 37, %r135;
	add.s32 	%r137, %r136, -2368;
	st.global.u32 	[%rd9], %r137;
$L__BB0_91:
	setp.ne.s32 	%p122, %r1, 128;
	bar.sync 	0;
	@%p122 bra 	$L__BB0_97;
	setp.eq.s32 	%p123, %r147, 0;
	@%p123 bra 	$L__BB0_96;
	ld.shared.f64 	%fd250, [_ZZ8colorSimILi471EEviPdS0_S0_S0_S0_S0_iPiidE7w_point_$_0];
	mul.f64 	%fd251, %fd250, 0d3F747AE147AE147B;
	ld.shared.f64 	%fd252, [_ZZ8colorSimILi471EEviPdS0_S0_S0_S0_S0_iPiidE9calc_data];
	setp.leu.f64 	%p124, %fd251, %fd252;
	ld.shared.f64 	%fd253, [_ZZ8colorSimILi471EEviPdS0_S0_S0_S0_S0_iPiidE7w_point_$_1];
	mul.f64 	%fd254, %fd253, 0d3F747AE147AE147B;
	ld.shared.f64 	%fd256, [_ZZ8colorSimILi471EEviPdS0_S0_S0_S0_S0_iPiidE9calc_data+8];
	setp.leu.f64 	%p125, %fd254, %fd256;
	or.pred  	%p126, %p124, %p125;
	@%p126 bra 	$L__BB0_97;
	ld.shared.f64 	%fd258, [_ZZ8colorSimILi471EEviPdS0_S0_S0_S0_S0_iPiidE7w_point_$_2];
	mul.f64 	%fd259, %fd258, 0d3F747AE147AE147B;
	ld.shared.f64 	%fd260, [_ZZ8colorSimILi471EEviPdS0_S0_S0_S0_S0_iPiidE9calc_data+16];
	setp.leu.f64 	%p127, %fd259, %fd260;
	@%p127 bra 	$L__BB0_97;
	mov.b32 	%r138, -1;
	st.global.u32 	[%rd9], %r138;
	bra.uni 	$L__BB0_97;
$L__BB0_96:
	ld.shared.f64 	%fd261, [_ZZ8colorSimILi471EEviPdS0_S0_S0_S0_S0_iPiidE9calc_data];
	st.shared.f64 	[_ZZ8colorSimILi471EEviPdS0_S0_S0_S0_S0_iPiidE7w_point_$_0], %fd261;
	ld.shared.f64 	%fd262, [_ZZ8colorSimILi471EEviPdS0_S0_S0_S0_S0_iPiidE9calc_data+8];
	st.shared.f64 	[_ZZ8colorSimILi471EEviPdS0_S0_S0_S0_S0_iPiidE7w_point_$_1], %fd262;
	ld.shared.f64 	%fd263, [_ZZ8colorSimILi471EEviPdS0_S0_S0_S0_S0_iPiidE9calc_data+16];
	st.shared.f64 	[_ZZ8colorSimILi471EEviPdS0_S0_S0_S0_S0_iPiidE7w_point_$_2], %fd263;
$L__BB0_97:
	bar.sync 	0;
	add.f64 	%fd275, %fd275, 0d3FF0000000000000;
	add.s32 	%r147, %r147, 1;
	add.s32 	%r146, %r146, 1;
	add.s32 	%r145, %r145, 1;
	setp.ne.s32 	%p128, %r147, 15000;
	@%p128 bra 	$L__BB0_31;
	ret;

}
	// .globl	_Z11colorSimLMSILi471EEviPdS0_S0_S0_S0_S0_iPiid
.visible .entry _Z11colorSimLMSILi471EEviPdS0_S0_S0_S0_S0_iPiid(
	.param .u32 _Z11colorSimLMSILi471EEviPdS0_S0_S0_S0_S0_iPiid_param_0,
	.param .u64 .ptr .align 1 _Z11colorSimLMSILi471EEviPdS0_S0_S0_S0_S0_iPiid_param_1,
	.param .u64 .ptr .align 1 _Z11colorSimLMSILi471EEviPdS0_S0_S0_S0_S0_iPiid_param_2,
	.param .u64 .ptr .align 1 _Z11colorSimLMSILi471EEviPdS0_S0_S0_S0_S0_iPiid_param_3,
	.param .u64 .ptr .align 1 _Z11colorSimLMSILi471EEviPdS0_S0_S0_S0_S0_iPiid_param_4,
	.param .u64 .ptr .align 1 _Z11colorSimLMSILi471EEviPdS0_S0_S0_S0_S0_iPiid_param_5,
	.param .u64 .ptr .align 1 _Z11colorSimLMSILi471EEviPdS0_S0_S0_S0_S0_iPiid_param_6,
	.param .u32 _Z11colorSimLMSILi471EEviPdS0_S0_S0_S0_S0_iPiid_param_7,
	.param .u64 .ptr .align 1 _Z11colorSimLMSILi471EEviPdS0_S0_S0_S0_S0_iPiid_param_8,
	.param .u32 _Z11colorSimLMSILi471EEviPdS0_S0_S0_S0_S0_iPiid_param_9,
	.param .f64 _Z11colorSimLMSILi471EEviPdS0_S0_S0_S0_S0_iPiid_param_10
)
{
	.reg .pred 	%p<143>;
	.reg .b32 	%r<149>;
	.reg .b32 	%f<3>;
	.reg .b64 	%rd<37>;
	.reg .b64 	%fd<281>;
	// demoted variable
	.shared .align 8 .b8 _ZZ11colorSimLMSILi471EEviPdS0_S0_S0_S0_S0_iPiidE9calc_data[11304];
	// demoted variable
	.shared .align 8 .f64 _ZZ11colorSimLMSILi471EEviPdS0_S0_S0_S0_S0_iPiidE7w_point_$_0;
	// demoted variable
	.shared .align 8 .f64 _ZZ11colorSimLMSILi471EEviPdS0_S0_S0_S0_S0_iPiidE7w_point_$_1;
	// demoted variable
	.shared .align 8 .f64 _ZZ11colorSimLMSILi471EEviPdS0_S0_S0_S0_S0_iPiidE7w_point_$_2;
	// demoted variable
	.shared .align 8 .b8 _ZZ11colorSimLMSILi471EEviPdS0_S0_S0_S0_S0_iPiidE5g_sum[3768];
	// demoted variable
	.shared .align 8 .b8 _ZZ11colorSimLMSILi471EEviPdS0_S0_S0_S0_S0_iPiidE5g_tmp[3768];
	// demoted variable
	.shared .align 8 .f64 _ZZ11colorSimLMSILi471EEviPdS0_S0_S0_S0_S0_iPiidE7tmp_max;
	ld.param.u32 	%r34, [_Z11colorSimLMSILi471EEviPdS0_S0_S0_S0_S0_iPiid_param_0];
	ld.param.u64 	%rd9, [_Z11colorSimLMSILi471EEviPdS0_S0_S0_S0_S0_iPiid_param_1];
	ld.param.u64 	%rd10, [_Z11colorSimLMSILi471EEviPdS0_S0_S0_S0_S0_iPiid_param_2];
	ld.param.u64 	%rd11, [_Z11colorSimLMSILi471EEviPdS0_S0_S0_S0_S0_iPiid_param_3];
	ld.param.u64 	%rd12, [_Z11colorSimLMSILi471EEviPdS0_S0_S0_S0_S0_iPiid_param_4];
	ld.param.u64 	%rd13, [_Z11colorSimLMSILi471EEviPdS0_S0_S0_S0_S0_iPiid_param_5];
	ld.param.u64 	%rd14, [_Z11colorSimLMSILi471EEviPdS0_S0_S0_S0_S0_iPiid_param_6];
	ld.param.u32 	%r36, [_Z11colorSimLMSILi471EEviPdS0_S0_S0_S0_S0_iPiid_param_9];
	ld.param.f64 	%fd60, [_Z11colorSimLMSILi471EEviPdS0_S0_S0_S0_S0_iPiid_param_10];
	mov.u32 	%r1, %tid.x;
	shl.b32 	%r37, %r1, 3;
	mov.u32 	%r38, _ZZ11colorSimLMSILi471EEviPdS0_S0_S0_S0_S0_iPiidE5g_sum;
	add.s32 	%r2, %r38, %r37;
	mov.b64 	%rd16, 0;
	st.shared.u64 	[%r2], %rd16;
	bar.sync 	0;
	st.shared.u64 	[_ZZ11colorSimLMSILi471EEviPdS0_S0_S0_S0_S0_iPiidE7tmp_max], %rd16;
	bar.sync 	0;
	setp.lt.s32 	%p17, %r36, 1;
	@%p17 bra 	$L__BB1_18;
	cvta.to.global.u64 	%rd1, %rd9;
	mov.u32 	%r40, %ctaid.x;
	add.s32 	%r41, %r34, %r40;
	mul.lo.s32 	%r3, %r36, %r41;
	cvt.rn.f64.u32 	%fd61, %r1;
	add.f64 	%fd1, %fd60, %fd61;
	mov.u32 	%r43, _ZZ11colorSimLMSILi471EEviPdS0_S0_S0_S0_S0_iPiidE5g_tmp;
	add.s32 	%r4, %r43, %r37;
	mov.b32 	%r141, 0;
$L__BB1_2:
	add.s32 	%r44, %r141, %r3;
	mul.lo.s32 	%r45, %r44, 3;
	mul.wide.u32 	%rd17, %r45, 8;
	add.s64 	%rd18, %rd1, %rd17;
	ld.global.f64 	%fd62, [%rd18];
	add.s32 	%r46, %r45, 1;
	mul.wide.u32 	%rd19, %r46, 8;
	add.s64 	%rd20, %rd1, %rd19;
	ld.global.f64 	%fd63, [%rd20];
	add.s32 	%r47, %r45, 2;
	mul.wide.u32 	%rd21, %r47, 8;
	add.s64 	%rd22, %rd1, %rd21;
	ld.global.f64 	%fd2, [%rd22];
	mul.f64 	%fd3, %fd63, 0d40040D92FCF70920;
	sub.f64 	%fd64, %fd1, %fd62;
	neg.f64 	%fd65, %fd64;
	mul.f64 	%fd66, %fd64, %fd65;
	add.f64 	%fd67, %fd63, %fd63;
	mul.f64 	%fd68, %fd63, %fd67;
	div.rn.f64 	%fd4, %fd66, %fd68;
	fma.rn.f64 	%fd69, %fd4, 0d3FF71547652B82FE, 0d4338000000000000;
	{
	.reg .b32 %temp; 
	mov.b64 	{%r6, %temp}, %fd69;
	}
	mov.f64 	%fd70, 0dC338000000000000;
	add.rn.f64 	%fd71, %fd69, %fd70;
	fma.rn.f64 	%fd72, %fd71, 0dBFE62E42FEFA39EF, %fd4;
	fma.rn.f64 	%fd73, %fd71, 0dBC7ABC9E3B39803F, %fd72;
	fma.rn.f64 	%fd74, %fd73, 0d3E5ADE1569CE2BDF, 0d3E928AF3FCA213EA;
	fma.rn.f64 	%fd75, %fd74, %fd73, 0d3EC71DEE62401315;
	fma.rn.f64 	%fd76, %fd75, %fd73, 0d3EFA01997C89EB71;
	fma.rn.f64 	%fd77, %fd76, %fd73, 0d3F2A01A014761F65;
	fma.rn.f64 	%fd78, %fd77, %fd73, 0d3F56C16C1852B7AF;
	fma.rn.f64 	%fd79, %fd78, %fd73, 0d3F81111111122322;
	fma.rn.f64 	%fd80, %fd79, %fd73, 0d3FA55555555502A1;
	fma.rn.f64 	%fd81, %fd80, %fd73, 0d3FC5555555555511;
	fma.rn.f64 	%fd82, %fd81, %fd73, 0d3FE000000000000B;
	fma.rn.f64 	%fd83, %fd82, %fd73, 0d3FF0000000000000;
	fma.rn.f64 	%fd84, %fd83, %fd73, 0d3FF0000000000000;
	{
	.reg .b32 %temp; 
	mov.b64 	{%r7, %temp}, %fd84;
	}
	{
	.reg .b32 %temp; 
	mov.b64 	{%temp, %r8}, %fd84;
	}
	shl.b32 	%r48, %r6, 20;
	add.s32 	%r49, %r48, %r8;
	mov.b64 	%fd263, {%r7, %r49};
	{
	.reg .b32 %temp; 
	mov.b64 	{%temp, %r50}, %fd4;
	}
	mov.b32 	%f2, %r50;
	abs.f32 	%f1, %f2;
	setp.lt.f32 	%p18, %f1, 0f4086232B;
	@%p18 bra 	$L__BB1_5;
	setp.lt.f64 	%p19, %fd4, 0d0000000000000000;
	add.f64 	%fd85, %fd4, 0d7FF0000000000000;
	selp.f64 	%fd263, 0d0000000000000000, %fd85, %p19;
	setp.geu.f32 	%p20, %f1, 0f40874800;
	@%p20 bra 	$L__BB1_5;
	shr.u32 	%r51, %r6, 31;
	add.s32 	%r52, %r6, %r51;
	shr.s32 	%r53, %r52, 1;
	shl.b32 	%r54, %r53, 20;
	add.s32 	%r55, %r8, %r54;
	mov.b64 	%fd86, {%r7, %r55};
	sub.s32 	%r56, %r6, %r53;
	shl.b32 	%r57, %r56, 20;
	add.s32 	%r58, %r57, 1072693248;
	mov.b32 	%r59, 0;
	mov.b64 	%fd87, {%r59, %r58};
	mul.f64 	%fd263, %fd87, %fd86;
$L__BB1_5:
	setp.ne.s32 	%p21, %r1, 0;
	rcp.rn.f64 	%fd88, %fd3;
	mul.f64 	%fd89, %fd88, %fd263;
	st.shared.f64 	[%r4], %fd89;
	bar.sync 	0;
	@%p21 bra 	$L__BB1_17;
	mov.b64 	%rd23, 0;
	st.shared.u64 	[_ZZ11colorSimLMSILi471EEviPdS0_S0_S0_S0_S0_iPiidE7tmp_max], %rd23;
	add.s32 	%r142, %r43, 16;
	mov.f64 	%fd265, 0d0000000000000000;
	mov.b32 	%r143, 16;
$L__BB1_7:
	ld.shared.f64 	%fd10, [%r142+-16];
	setp.geu.f64 	%p22, %fd265, %fd10;
	@%p22 bra 	$L__BB1_9;
	st.shared.f64 	[_ZZ11colorSimLMSILi471EEviPdS0_S0_S0_S0_S0_iPiidE7tmp_max], %fd10;
	mov.f64 	%fd265, %fd10;
$L__BB1_9:
	ld.shared.f64 	%fd12, [%r142+-8];
	setp.geu.f64 	%p23, %fd265, %fd12;
	@%p23 bra 	$L__BB1_11;
	st.shared.f64 	[_ZZ11colorSimLMSILi471EEviPdS0_S0_S0_S0_S0_iPiidE7tmp_max], %fd12;
	mov.f64 	%fd265, %fd12;
$L__BB1_11:
	ld.shared.f64 	%fd14, [%r142];
	setp.geu.f64 	%p24, %fd265, %fd14;
	@%p24 bra 	$L__BB1_13;
	st.shared.f64 	[_ZZ11colorSimLMSILi471EEviPdS0_S0_S0_S0_S0_iPiidE7tmp_max], %fd14;
	mov.f64 	%fd265, %fd14;
$L__BB1_13:
	setp.eq.s32 	%p25, %r143, 3760;
	@%p25 bra 	$L__BB1_17;
	ld.shared.f64 	%fd16, [%r142+8];
	setp.geu.f64 	%p26, %fd265, %fd16;
	@%p26 bra 	$L__BB1_16;
	st.shared.f64 	[_ZZ11colorSimLMSILi471EEviPdS0_S0_S0_S0_S0_iPiidE7tmp_max], %fd16;
	mov.f64 	%fd265, %fd16;
$L__BB1_16:
	add.s32 	%r143, %r143, 32;
	add.s32 	%r142, %r142, 32;
	bra.uni 	$L__BB1_7;
$L__BB1_17:
	bar.sync 	0;
	ld.shared.f64 	%fd91, [%r2];
	ld.shared.f64 	%fd92, [%r4];
	ld.shared.f64 	%fd93, [_ZZ11colorSimLMSILi471EEviPdS0_S0_S0_S0_S0_iPiidE7tmp_max];
	div.rn.f64 	%fd94, %fd92, %fd93;
	fma.rn.f64 	%fd95, %fd2, %fd94, %fd91;
	st.shared.f64 	[%r2], %fd95;
	bar.sync 	0;
	add.s32 	%r141, %r141, 1;
	setp.ne.s32 	%p27, %r141, %r36;
	@%p27 bra 	$L__BB1_2;
$L__BB1_18:
	setp.ne.s32 	%p28, %r1, 0;
	@%p28 bra 	$L__BB1_30;
	mov.b64 	%rd24, 0;
	st.shared.u64 	[_ZZ11colorSimLMSILi471EEviPdS0_S0_S0_S0_S0_iPiidE7tmp_max], %rd24;
	add.s32 	%r144, %r38, 16;
	mov.f64 	%fd270, 0d0000000000000000;
	mov.b32 	%r145, 16;
$L__BB1_20:
	ld.shared.f64 	%fd19, [%r144+-16];
	setp.geu.f64 	%p29, %fd270, %fd19;
	@%p29 bra 	$L__BB1_22;
	st.shared.f64 	[_ZZ11colorSimLMSILi471EEviPdS0_S0_S0_S0_S0_iPiidE7tmp_max], %fd19;
	mov.f64 	%fd270, %fd19;
$L__BB1_22:
	ld.shared.f64 	%fd21, [%r144+-8];
	setp.geu.f64 	%p30, %fd270, %fd21;
	@%p30 bra 	$L__BB1_24;
	st.shared.f64 	[_ZZ11colorSimLMSILi471EEviPdS0_S0_S0_S0_S0_iPiidE7tmp_max], %fd21;
	mov.f64 	%fd270, %fd21;
$L__BB1_24:
	ld.shared.f64 	%fd23, [%r144];
	setp.geu.f64 	%p31, %fd270, %fd23;
	@%p31 bra 	$L__BB1_26;
	st.shared.f64 	[_ZZ11colorSimLMSILi471EEviPdS0_S0_S0_S0_S0_iPiidE7tmp_max], %fd23;
	mov.f64 	%fd270, %fd23;
$L__BB1_26:
	setp.eq.s32 	%p32, %r145, 3760;
	@%p32 bra 	$L__BB1_30;
	ld.shared.f64 	%fd25, [%r144+8];
	setp.geu.f64 	%p33, %fd270, %fd25;
	@%p33 bra 	$L__BB1_29;
	st.shared.f64 	[_ZZ11colorSimLMSILi471EEviPdS0_S0_S0_S0_S0_iPiidE7tmp_max], %fd25;
	mov.f64 	%fd270, %fd25;
$L__BB1_29:
	add.s32 	%r145, %r145, 32;
	add.s32 	%r144, %r144, 32;
	bra.uni 	$L__BB1_20;
$L__BB1_30:
	bar.sync 	0;
	ld.shared.f64 	%fd98, [%r2];
	ld.shared.f64 	%fd99, [_ZZ11colorSimLMSILi471EEviPdS0_S0_S0_S0_S0_iPiidE7tmp_max];
	div.rn.f64 	%fd100, %fd98, %fd99;
	mul.f64 	%fd101, %fd100, 0d3FEFAE147AE147AE;
	st.shared.f64 	[%r2], %fd101;
	bar.sync 	0;
	cvta.to.global.u64 	%rd25, %rd10;
	mul.wide.u32 	%rd26, %r1, 8;
	add.s64 	%rd2, %rd25, %rd26;
	cvta.to.global.u64 	%rd27, %rd11;
	add.s64 	%rd3, %rd27, %rd26;
	mov.f64 	%fd102, 0d4000000000000000;
	{
	.reg .b32 %temp; 
	mov.b64 	{%temp, %r18}, %fd102;
	}
	and.b32  	%r19, %r18, 2146435072;
	setp.eq.s32 	%p34, %r19, 1062207488;
	setp.lt.s32 	%p35, %r18, 0;
	selp.b32 	%r20, 0, 2146435072, %p35;
	and.b32  	%r67, %r18, 2147483647;
	setp.ne.s32 	%p36, %r67, 1071644672;
	and.pred  	%p1, %p34, %p36;
	mov.u32 	%r68, _ZZ11colorSimLMSILi471EEviPdS0_S0_S0_S0_S0_iPiidE9calc_data;
	mad.lo.s32 	%r21, %r1, 24, %r68;
	cvta.to.global.u64 	%rd28, %rd12;
	add.s64 	%rd4, %rd28, %rd26;
	cvta.to.global.u64 	%rd29, %rd13;
	add.s64 	%rd5, %rd29, %rd26;
	mov.u32 	%r69, %ctaid.x;
	mul.lo.s32 	%r146, %r69, 45000;
	cvt.rn.f64.u32 	%fd103, %r1;
	mul.f64 	%fd27, %fd103, 0d3F947AE147AE147B;
	add.s32 	%r23, %r1, -64;
	cvt.rn.f64.u32 	%fd104, %r23;
	mul.f64 	%fd28, %fd104, 0d3F947AE147AE147B;
	mul.lo.s32 	%r147, %r69, 15000;
	cvta.to.global.u64 	%rd30, %rd14;
	add.s64 	%rd6, %rd30, 120000;
	mov.b32 	%r148, 0;
	mov.f64 	%fd274, 0d0000000000000000;
$L__BB1_31:
	setp.lt.s32 	%p37, %r18, 0;
	setp.eq.s32 	%p38, %r19, 1062207488;
	ld.global.f64 	%fd30, [%rd2];
	ld.global.f64 	%fd31, [%rd3];
	ld.shared.f64 	%fd32, [%r2];
	mul.f64 	%fd105, %fd274, 0d3F50624DD2F1A9FC;
	{
	.reg .b32 %temp; 
	mov.b64 	{%temp, %r70}, %fd105;
	}
	{ // callseq 2, 0
	.param .b64 param0;
	st.param.f64 	[param0], %fd105;
	.param .b64 param1;
	st.param.f64 	[param1], 0d4000000000000000;
	.param .b64 retval0;
	call.uni (retval0), 
	__internal_accurate_pow, 
	(
	param0, 
	param1
	);
	ld.param.f64 	%fd106, [retval0];
	} // callseq 2
	setp.lt.s32 	%p40, %r70, 0;
	neg.f64 	%fd108, %fd106;
	selp.f64 	%fd109, %fd108, %fd106, %p38;
	selp.f64 	%fd110, %fd109, %fd106, %p40;
	setp.eq.f64 	%p41, %fd105, 0d0000000000000000;
	selp.b32 	%r71, %r70, 0, %p38;
	or.b32  	%r72, %r71, 2146435072;
	selp.b32 	%r73, %r72, %r71, %p37;
	mov.b32 	%r74, 0;
	mov.b64 	%fd111, {%r74, %r73};
	selp.f64 	%fd112, %fd111, %fd110, %p41;
	add.f64 	%fd113, %fd105, 0d4000000000000000;
	{
	.reg .b32 %temp; 
	mov.b64 	{%temp, %r75}, %fd113;
	}
	and.b32  	%r76, %r75, 2146435072;
	setp.eq.s32 	%p42, %r76, 2146435072;
	setp.eq.f64 	%p43, %fd105, 0d7FF0000000000000;
	or.b32  	%r77, %r20, -2147483648;
	selp.b32 	%r78, %r77, %r20, %p1;
	selp.b32 	%r79, %r78, %r20, %p40;
	mov.b64 	%fd114, {%r74, %r79};
	selp.f64 	%fd115, %fd114, %fd112, %p42;
	selp.f64 	%fd116, %fd115, %fd112, %p43;
	setp.eq.f64 	%p44, %fd105, 0d3FF0000000000000;
	selp.f64 	%fd33, 0d3FF0000000000000, %fd116, %p44;
	{
	.reg .b32 %temp; 
	mov.b64 	{%temp, %r28}, %fd32;
	}
	{
	.reg .b32 %temp; 
	mov.b64 	{%temp, %r29}, %fd33;
	}
	shr.u32 	%r80, %r29, 20;
	and.b32  	%r81, %r80, 2047;
	add.s32 	%r82, %r81, -1012;
	mov.b64 	%rd31, %fd33;
	shl.b64 	%rd7, %rd31, %r82;
	setp.eq.s64 	%p9, %rd7, -9223372036854775808;
	abs.f64 	%fd34, %fd32;
	{ // callseq 3, 0
	.param .b64 param0;
	st.param.f64 	[param0], %fd34;
	.param .b64 param1;
	st.param.f64 	[param1], %fd33;
	.param .b64 retval0;
	call.uni (retval0), 
	__internal_accurate_pow, 
	(
	param0, 
	param1
	);
	ld.param.f64 	%fd117, [retval0];
	} // callseq 3
	setp.lt.s32 	%p46, %r28, 0;
	neg.f64 	%fd119, %fd117;
	selp.f64 	%fd120, %fd119, %fd117, %p9;
	selp.f64 	%fd35, %fd120, %fd117, %p46;
	setp.neu.f64 	%p47, %fd32, 0d0000000000000000;
	@%p47 bra 	$L__BB1_33;
	setp.eq.s64 	%p50, %rd7, -9223372036854775808;
	abs.f64 	%fd124, %fd33;
	setp.neu.f64 	%p51, %fd124, 0d3FE0000000000000;
	and.pred  	%p4, %p51, %p50;
	selp.b32 	%r83, %r28, 0, %p4;
	setp.lt.s32 	%p52, %r29, 0;
	or.b32  	%r84, %r83, 2146435072;
	selp.b32 	%r85, %r84, %r83, %p52;
	mov.b32 	%r86, 0;
	mov.b64 	%fd276, {%r86, %r85};
	bra.uni 	$L__BB1_34;
$L__BB1_33:
	cvt.rzi.f64.f64 	%fd121, %fd33;
	setp.neu.f64 	%p49, %fd33, %fd121;
	selp.f64 	%fd123, 0dFFF8000000000000, %fd35, %p49;
	selp.f64 	%fd276, %fd123, %fd35, %p46;
	mov.pred 	%p4, %p9;
$L__BB1_34:
	add.f64 	%fd125, %fd32, %fd33;
	{
	.reg .b32 %temp; 
	mov.b64 	{%temp, %r87}, %fd125;
	}
	and.b32  	%r30, %r87, 2146435072;
	setp.ne.s32 	%p53, %r30, 2146435072;
	@%p53 bra 	$L__BB1_41;
	setp.num.f64 	%p54, %fd32, %fd32;
	setp.num.f64 	%p55, %fd33, %fd33;
	and.pred  	%p56, %p54, %p55;
	@%p56 bra 	$L__BB1_37;
	add.rn.f64 	%fd276, %fd32, %fd33;
	bra.uni 	$L__BB1_41;
$L__BB1_37:
	abs.f64 	%fd126, %fd33;
	setp.neu.f64 	%p57, %fd126, 0d7FF0000000000000;
	@%p57 bra 	$L__BB1_39;
	setp.gt.f64 	%p62, %fd34, 0d3FF0000000000000;
	selp.b32 	%r95, 2146435072, 0, %p62;
	setp.lt.s32 	%p63, %r29, 0;
	xor.b32  	%r96, %r95, 2146435072;
	selp.b32 	%r97, %r96, %r95, %p63;
	setp.eq.f64 	%p64, %fd32, 0dBFF0000000000000;
	selp.b32 	%r98, 1072693248, %r97, %p64;
	mov.b32 	%r99, 0;
	mov.b64 	%fd276, {%r99, %r98};
	bra.uni 	$L__BB1_41;
$L__BB1_39:
	setp.neu.f64 	%p58, %fd34, 0d7FF0000000000000;
	@%p58 bra 	$L__BB1_41;
	setp.lt.s32 	%p59, %r28, 0;
	setp.lt.s32 	%p60, %r29, 0;
	selp.b32 	%r88, 0, 2146435072, %p60;
	and.b32  	%r89, %r29, 2147483647;
	setp.ne.s32 	%p61, %r89, 1071644672;
	or.b32  	%r90, %r88, -2147483648;
	selp.b32 	%r91, %r90, %r88, %p61;
	selp.b32 	%r92, %r91, %r88, %p4;
	selp.b32 	%r93, %r92, %r88, %p59;
	mov.b32 	%r94, 0;
	mov.b64 	%fd276, {%r94, %r93};
$L__BB1_41:
	setp.eq.f64 	%p66, %fd32, 0d3FF0000000000000;
	setp.eq.f64 	%p67, %fd33, 0d0000000000000000;
	or.pred  	%p5, %p66, %p67;
	selp.f64 	%fd127, 0d3FF0000000000000, %fd276, %p5;
	mul.f64 	%fd128, %fd30, %fd31;
	mul.f64 	%fd129, %fd128, %fd127;
	st.shared.f64 	[%r21], %fd129;
	ld.global.f64 	%fd43, [%rd4];
	@%p47 bra 	$L__BB1_43;
	setp.eq.s64 	%p70, %rd7, -9223372036854775808;
	abs.f64 	%fd133, %fd33;
	setp.neu.f64 	%p71, %fd133, 0d3FE0000000000000;
	and.pred  	%p7, %p71, %p70;
	selp.b32 	%r100, %r28, 0, %p7;
	setp.lt.s32 	%p72, %r29, 0;
	or.b32  	%r101, %r100, 2146435072;
	selp.b32 	%r102, %r101, %r100, %p72;
	mov.b32 	%r103, 0;
	mov.b64 	%fd278, {%r103, %r102};
	bra.uni 	$L__BB1_44;
$L__BB1_43:
	setp.lt.s32 	%p68, %r28, 0;
	cvt.rzi.f64.f64 	%fd130, %fd33;
	setp.neu.f64 	%p69, %fd33, %fd130;
	selp.f64 	%fd132, 0dFFF8000000000000, %fd35, %p69;
	selp.f64 	%fd278, %fd132, %fd35, %p68;
	mov.pred 	%p7, %p9;
$L__BB1_44:
	setp.ne.s32 	%p73, %r30, 2146435072;
	@%p73 bra 	$L__BB1_51;
	setp.num.f64 	%p74, %fd32, %fd32;
	setp.num.f64 	%p75, %fd33, %fd33;
	and.pred  	%p76, %p74, %p75;
	@%p76 bra 	$L__BB1_47;
	add.rn.f64 	%fd278, %fd32, %fd33;
	bra.uni 	$L__BB1_51;
$L__BB1_47:
	abs.f64 	%fd134, %fd33;
	setp.neu.f64 	%p77, %fd134, 0d7FF0000000000000;
	@%p77 bra 	$L__BB1_49;
	setp.gt.f64 	%p82, %fd34, 0d3FF0000000000000;
	selp.b32 	%r111, 2146435072, 0, %p82;
	setp.lt.s32 	%p83, %r29, 0;
	xor.b32  	%r112, %r111, 2146435072;
	selp.b32 	%r113, %r112, %r111, %p83;
	setp.eq.f64 	%p84, %fd32, 0dBFF0000000000000;
	selp.b32 	%r114, 1072693248, %r113, %p84;
	mov.b32 	%r115, 0;
	mov.b64 	%fd278, {%r115, %r114};
	bra.uni 	$L__BB1_51;
$L__BB1_49:
	setp.neu.f64 	%p78, %fd34, 0d7FF0000000000000;
	@%p78 bra 	$L__BB1_51;
	setp.lt.s32 	%p79, %r28, 0;
	setp.lt.s32 	%p80, %r29, 0;
	selp.b32 	%r104, 0, 2146435072, %p80;
	and.b32  	%r105, %r29, 2147483647;
	setp.ne.s32 	%p81, %r105, 1071644672;
	or.b32  	%r106, %r104, -2147483648;
	selp.b32 	%r107, %r106, %r104, %p81;
	selp.b32 	%r108, %r107, %r104, %p7;
	selp.b32 	%r109, %r108, %r104, %p79;
	mov.b32 	%r110, 0;
	mov.b64 	%fd278, {%r110, %r109};
$L__BB1_51:
	setp.neu.f64 	%p85, %fd32, 0d0000000000000000;
	selp.f64 	%fd135, 0d3FF0000000000000, %fd278, %p5;
	mul.f64 	%fd136, %fd30, %fd43;
	mul.f64 	%fd137, %fd136, %fd135;
	st.shared.f64 	[%r21+8], %fd137;
	ld.global.f64 	%fd138, [%rd5];
	mul.f64 	%fd51, %fd30, %fd138;
	@%p85 bra 	$L__BB1_53;
	setp.eq.s64 	%p88, %rd7, -9223372036854775808;
	abs.f64 	%fd142, %fd33;
	setp.neu.f64 	%p89, %fd142, 0d3FE0000000000000;
	and.pred  	%p9, %p89, %p88;
	selp.b32 	%r116, %r28, 0, %p9;
	setp.lt.s32 	%p90, %r29, 0;
	or.b32  	%r117, %r116, 2146435072;
	selp.b32 	%r118, %r117, %r116, %p90;
	mov.b32 	%r119, 0;
	mov.b64 	%fd280, {%r119, %r118};
	bra.uni 	$L__BB1_54;
$L__BB1_53:
	setp.lt.s32 	%p86, %r28, 0;
	cvt.rzi.f64.f64 	%fd139, %fd33;
	setp.neu.f64 	%p87, %fd33, %fd139;
	selp.f64 	%fd141, 0dFFF8000000000000, %fd35, %p87;
	selp.f64 	%fd280, %fd141, %fd35, %p86;
$L__BB1_54:
	setp.ne.s32 	%p91, %r30, 2146435072;
	@%p91 bra 	$L__BB1_61;
	setp.num.f64 	%p92, %fd32, %fd32;
	setp.num.f64 	%p93, %fd33, %fd33;
	and.pred  	%p94, %p92, %p93;
	@%p94 bra 	$L__BB1_57;
	add.rn.f64 	%fd280, %fd32, %fd33;
	bra.uni 	$L__BB1_61;
$L__BB1_57:
	abs.f64 	%fd143, %fd33;
	setp.neu.f64 	%p95, %fd143, 0d7FF0000000000000;
	@%p95 bra 	$L__BB1_59;
	setp.gt.f64 	%p100, %fd34, 0d3FF0000000000000;
	selp.b32 	%r127, 2146435072, 0, %p100;
	setp.lt.s32 	%p101, %r29, 0;
	xor.b32  	%r128, %r127, 2146435072;
	selp.b32 	%r129, %r128, %r127, %p101;
	setp.eq.f64 	%p102, %fd32, 0dBFF0000000000000;
	selp.b32 	%r130, 1072693248, %r129, %p102;
	mov.b32 	%r131, 0;
	mov.b64 	%fd280, {%r131, %r130};
	bra.uni 	$L__BB1_61;
$L__BB1_59:
	setp.neu.f64 	%p96, %fd34, 0d7FF0000000000000;
	@%p96 bra 	$L__BB1_61;
	setp.lt.s32 	%p97, %r28, 0;
	setp.lt.s32 	%p98, %r29, 0;
	selp.b32 	%r120, 0, 2146435072, %p98;
	and.b32  	%r121, %r29, 2147483647;
	setp.ne.s32 	%p99, %r121, 1071644672;
	or.b32  	%r122, %r120, -2147483648;
	selp.b32 	%r123, %r122, %r120, %p99;
	selp.b32 	%r124, %r123, %r120, %p9;
	selp.b32 	%r125, %r124, %r120, %p97;
	mov.b32 	%r126, 0;
	mov.b64 	%fd280, {%r126, %r125};
$L__BB1_61:
	ld.param.u32 	%r140, [_Z11colorSimLMSILi471EEviPdS0_S0_S0_S0_S0_iPiid_param_7];
	setp.ge.s32 	%p103, %r1, %r140;
	selp.f64 	%fd144, 0d3FF0000000000000, %fd280, %p5;
	mul.f64 	%fd145, %fd51, %fd144;
	st.shared.f64 	[%r21+16], %fd145;
	bar.sync 	0;
	@%p103 bra 	$L__BB1_63;
	neg.s32 	%r132, %r1;
	mov.u32 	%r133, _ZZ11colorSimLMSILi471EEviPdS0_S0_S0_S0_S0_iPiidE9calc_data;
	mad.lo.s32 	%r134, %r132, 24, %r133;
	ld.shared.f64 	%fd146, [%r134+11280];
	ld.shared.f64 	%fd147, [%r21];
	add.f64 	%fd148, %fd146, %fd147;
	st.shared.f64 	[%r21], %fd148;
	ld.shared.f64 	%fd149, [%r134+11288];
	ld.shared.f64 	%fd150, [%r21+8];
	add.f64 	%fd151, %fd149, %fd150;
	st.shared.f64 	[%r21+8], %fd151;
	ld.shared.f64 	%fd152, [%r134+11296];
	ld.shared.f64 	%fd153, [%r21+16];
	add.f64 	%fd154, %fd152, %fd153;
	st.shared.f64 	[%r21+16], %fd154;
$L__BB1_63:
	setp.gt.u32 	%p104, %r1, 127;
	@%p104 bra 	$L__BB1_65;
	ld.shared.f64 	%fd155, [%r21+3072];
	ld.shared.f64 	%fd156, [%r21];
	add.f64 	%fd157, %fd155, %fd156;
	st.shared.f64 	[%r21], %fd157;
	ld.shared.f64 	%fd158, [%r21+3080];
	ld.shared.f64 	%fd159, [%r21+8];
	add.f64 	%fd160, %fd158, %fd159;
	st.shared.f64 	[%r21+8], %fd160;
	ld.shared.f64 	%fd161, [%r21+3088];
	ld.shared.f64 	%fd162, [%r21+16];
	add.f64 	%fd163, %fd161, %fd162;
	st.shared.f64 	[%r21+16], %fd163;
$L__BB1_65:
	setp.gt.u32 	%p105, %r1, 63;
	bar.sync 	0;
	@%p105 bra 	$L__BB1_67;
	ld.shared.f64 	%fd164, [%r21+1536];
	ld.shared.f64 	%fd165, [%r21];
	add.f64 	%fd166, %fd164, %fd165;
	st.shared.f64 	[%r21], %fd166;
	ld.shared.f64 	%fd167, [%r21+1544];
	ld.shared.f64 	%fd168, [%r21+8];
	add.f64 	%fd169, %fd167, %fd168;
	st.shared.f64 	[%r21+8], %fd169;
	ld.shared.f64 	%fd170, [%r21+1552];
	ld.shared.f64 	%fd171, [%r21+16];
	add.f64 	%fd172, %fd170, %fd171;
	st.shared.f64 	[%r21+16], %fd172;
$L__BB1_67:
	setp.gt.u32 	%p106, %r1, 31;
	bar.sync 	0;
	@%p106 bra 	$L__BB1_69;
	ld.shared.f64 	%fd173, [%r21+768];
	ld.shared.f64 	%fd174, [%r21];
	add.f64 	%fd175, %fd173, %fd174;
	st.shared.f64 	[%r21], %fd175;
	ld.shared.f64 	%fd176, [%r21+776];
	ld.shared.f64 	%fd177, [%r21+8];
	add.f64 	%fd178, %fd176, %fd177;
	st.shared.f64 	[%r21+8], %fd178;
	ld.shared.f64 	%fd179, [%r21+784];
	ld.shared.f64 	%fd180, [%r21+16];
	add.f64 	%fd181, %fd179, %fd180;
	st.shared.f64 	[%r21+16], %fd181;
$L__BB1_69:
	setp.gt.u32 	%p107, %r1, 15;
	bar.sync 	0;
	@%p107 bra 	$L__BB1_71;
	ld.shared.f64 	%fd182, [%r21+384];
	ld.shared.f64 	%fd183, [%r21];
	add.f64 	%fd184, %fd182, %fd183;
	st.shared.f64 	[%r21], %fd184;
	ld.shared.f64 	%fd185, [%r21+392];
	ld.shared.f64 	%fd186, [%r21+8];
	add.f64 	%fd187, %fd185, %fd186;
	st.shared.f64 	[%r21+8], %fd187;
	ld.shared.f64 	%fd188, [%r21+400];
	ld.shared.f64 	%fd189, [%r21+16];
	add.f64 	%fd190, %fd188, %fd189;
	st.shared.f64 	[%r21+16], %fd190;
$L__BB1_71:
	setp.gt.u32 	%p108, %r1, 7;
	bar.sync 	0;
	@%p108 bra 	$L__BB1_73;
	ld.shared.f64 	%fd191, [%r21+192];
	ld.shared.f64 	%fd192, [%r21];
	add.f64 	%fd193, %fd191, %fd192;
	st.shared.f64 	[%r21], %fd193;
	ld.shared.f64 	%fd194, [%r21+200];
	ld.shared.f64 	%fd195, [%r21+8];
	add.f64 	%fd196, %fd194, %fd195;
	st.shared.f64 	[%r21+8], %fd196;
	ld.shared.f64 	%fd197, [%r21+208];
	ld.shared.f64 	%fd198, [%r21+16];
	add.f64 	%fd199, %fd197, %fd198;
	st.shared.f64 	[%r21+16], %fd199;
$L__BB1_73:
	setp.gt.u32 	%p109, %r1, 3;
	bar.sync 	0;
	@%p109 bra 	$L__BB1_75;
	ld.shared.f64 	%fd200, [%r21+96];
	ld.shared.f64 	%fd201, [%r21];
	add.f64 	%fd202, %fd200, %fd201;
	st.shared.f64 	[%r21], %fd202;
	ld.shared.f64 	%fd203, [%r21+104];
	ld.shared.f64 	%fd204, [%r21+8];
	add.f64 	%fd205, %fd203, %fd204;
	st.shared.f64 	[%r21+8], %fd205;
	ld.shared.f64 	%fd206, [%r21+112];
	ld.shared.f64 	%fd207, [%r21+16];
	add.f64 	%fd208, %fd206, %fd207;
	st.shared.f64 	[%r21+16], %fd208;
$L__BB1_75:
	setp.gt.u32 	%p110, %r1, 1;
	bar.sync 	0;
	@%p110 bra 	$L__BB1_77;
	ld.shared.f64 	%fd209, [%r21+48];
	ld.shared.f64 	%fd210, [%r21];
	add.f64 	%fd211, %fd209, %fd210;
	st.shared.f64 	[%r21], %fd211;
	ld.shared.f64 	%fd212, [%r21+56];
	ld.shared.f64 	%fd213, [%r21+8];
	add.f64 	%fd214, %fd212, %fd213;
	st.shared.f64 	[%r21+8], %fd214;
	ld.shared.f64 	%fd215, [%r21+64];
	ld.shared.f64 	%fd216, [%r21+16];
	add.f64 	%fd217, %fd215, %fd216;
	st.shared.f64 	[%r21+16], %fd217;
$L__BB1_77:
	setp.ne.s32 	%p111, %r1, 0;
	bar.sync 	0;
	@%p111 bra 	$L__BB1_79;
	ld.shared.f64 	%fd218, [_ZZ11colorSimLMSILi471EEviPdS0_S0_S0_S0_S0_iPiidE9calc_data+24];
	ld.shared.f64 	%fd219, [_ZZ11colorSimLMSILi471EEviPdS0_S0_S0_S0_S0_iPiidE9calc_data];
	add.f64 	%fd220, %fd218, %fd219;
	st.shared.f64 	[_ZZ11colorSimLMSILi471EEviPdS0_S0_S0_S0_S0_iPiidE9calc_data], %fd220;
	ld.shared.f64 	%fd221, [_ZZ11colorSimLMSILi471EEviPdS0_S0_S0_S0_S0_iPiidE9calc_data+32];
	ld.shared.f64 	%fd222, [_ZZ11colorSimLMSILi471EEviPdS0_S0_S0_S0_S0_iPiidE9calc_data+8];
	add.f64 	%fd223, %fd221, %fd222;
	st.shared.f64 	[_ZZ11colorSimLMSILi471EEviPdS0_S0_S0_S0_S0_iPiidE9calc_data+8], %fd223;
	ld.shared.f64 	%fd224, [_ZZ11colorSimLMSILi471EEviPdS0_S0_S0_S0_S0_iPiidE9calc_data+40];
	ld.shared.f64 	%fd225, [_ZZ11colorSimLMSILi471EEviPdS0_S0_S0_S0_S0_iPiidE9calc_data+16];
	add.f64 	%fd226, %fd224, %fd225;
	st.shared.f64 	[_ZZ11colorSimLMSILi471EEviPdS0_S0_S0_S0_S0_iPiidE9calc_data+16], %fd226;
$L__BB1_79:
	setp.ne.s32 	%p112, %r1, 0;
	bar.sync 	0;
	@%p112 bra 	$L__BB1_81;
	mul.wide.s32 	%rd32, %r146, 8;
	add.s64 	%rd33, %rd6, %rd32;
	ld.shared.f64 	%fd227, [_ZZ11colorSimLMSILi471EEviPdS0_S0_S0_S0_S0_iPiidE9calc_data];
	st.global.f64 	[%rd33+-120000], %fd227;
	ld.shared.f64 	%fd228, [_ZZ11colorSimLMSILi471EEviPdS0_S0_S0_S0_S0_iPiidE9calc_data+8];
	st.global.f64 	[%rd33], %fd228;
	ld.shared.f64 	%fd229, [_ZZ11colorSimLMSILi471EEviPdS0_S0_S0_S0_S0_iPiidE9calc_data+16];
	st.global.f64 	[%rd33+120000], %fd229;
$L__BB1_81:
	setp.gt.u32 	%p114, %r1, 49;
	bar.sync 	0;
	mov.pred 	%p139, 0;
	@%p114 bra 	$L__BB1_83;
	ld.shared.f64 	%fd230, [_ZZ11colorSimLMSILi471EEviPdS0_S0_S0_S0_S0_iPiidE9calc_data];
	ld.shared.f64 	%fd231, [_ZZ11colorSimLMSILi471EEviPdS0_S0_S0_S0_S0_iPiidE9calc_data+8];
	add.f64 	%fd232, %fd230, %fd231;
	div.rn.f64 	%fd233, %fd230, %fd232;
	setp.le.f64 	%p115, %fd27, %fd233;
	add.f64 	%fd234, %fd27, 0d3F947AE147AE147B;
	setp.gt.f64 	%p116, %fd234, %fd233;
	and.pred  	%p139, %p115, %p116;
$L__BB1_83:
	setp.gt.u32 	%p117, %r23, 49;
	@%p117 bra 	$L__BB1_85;
	ld.shared.f64 	%fd243, [_ZZ11colorSimLMSILi471EEviPdS0_S0_S0_S0_S0_iPiidE9calc_data+16];
	ld.shared.f64 	%fd244, [_ZZ11colorSimLMSILi471EEviPdS0_S0_S0_S0_S0_iPiidE9calc_data];
	ld.shared.f64 	%fd245, [_ZZ11colorSimLMSILi471EEviPdS0_S0_S0_S0_S0_iPiidE9calc_data+8];
	add.f64 	%fd246, %fd244, %fd245;
	div.rn.f64 	%fd247, %fd243, %fd246;
	setp.le.f64 	%p123, %fd28, %fd247;
	add.f64 	%fd248, %fd28, 0d3F947AE147AE147B;
	setp.gt.f64 	%p124, %fd248, %fd247;
	and.pred  	%p140, %p123, %p124;
	mov.pred 	%p141, 0;
	mov.pred 	%p142, %p141;
	bra.uni 	$L__BB1_87;
$L__BB1_85:
	setp.ne.s32 	%p119, %r1, 128;
	mov.pred 	%p140, 0;
	mov.pred 	%p141, %p140;
	mov.pred 	%p142, %p140;
	@%p119 bra 	$L__BB1_87;
	ld.shared.f64 	%fd235, [_ZZ11colorSimLMSILi471EEviPdS0_S0_S0_S0_S0_iPiidE9calc_data];
	ld.shared.f64 	%fd236, [_ZZ11colorSimLMSILi471EEviPdS0_S0_S0_S0_S0_iPiidE9calc_data+8];
	add.f64 	%fd237, %fd235, %fd236;
	div.rn.f64 	%fd238, %fd235, %fd237;
	ld.shared.f64 	%fd239, [_ZZ11colorSimLMSILi471EEviPdS0_S0_S0_S0_S0_iPiidE9calc_data+16];
	div.rn.f64 	%fd240, %fd239, %fd237;
	max.f64 	%fd242, %fd238, %fd240;
	setp.gt.f64 	%p142, %fd242, 0d3FF0000000000000;
	mov.pred 	%p141, -1;
$L__BB1_87:
	ld.param.u64 	%rd36, [_Z11colorSimLMSILi471EEviPdS0_S0_S0_S0_S0_iPiid_param_8];
	mul.wide.s32 	%rd34, %r147, 4;
	cvta.to.global.u64 	%rd35, %rd36;
	add.s64 	%rd8, %rd35, %rd34;
	bar.sync 	0;
	not.pred 	%p125, %p139;
	@%p125 bra 	$L__BB1_89;
	st.global.u32 	[%rd8], %r1;
$L__BB1_89:
	bar.sync 	0;
	not.pred 	%p126, %p140;
	@%p126 bra 	$L__BB1_91;
	ld.global.u32 	%r135, [%rd8];
	mad.lo.s32 	%r136, %r1, 50, %r135;
	add.s32 	%r137, %r136, -3200;
	st.global.u32 	[%rd8], %r137;
$L__BB1_91:
	bar.sync 	0;
	and.pred  	%p127, %p141, %p142;
	not.pred 	%p128, %p127;
	@%p128 bra 	$L__BB1_93;
	mov.b32 	%r138, -2;
	st.global.u32 	[%rd8], %r138;
$L__BB1_93:
	bar.sync 	0;
	not.pred 	%p129, %p141;
	@%p129 bra 	$L__BB1_99;
	setp.eq.s32 	%p130, %r148, 0;
	@%p130 bra 	$L__BB1_98;
	ld.shared.f64 	%fd249, [_ZZ11colorSimLMSILi471EEviPdS0_S0_S0_S0_S0_iPiidE7w_point_$_0];
	mul.f64 	%fd250, %fd249, 0d3F747AE147AE147B;
	ld.shared.f64 	%fd251, [_ZZ11colorSimLMSILi471EEviPdS0_S0_S0_S0_S0_iPiidE9calc_data];
	setp.leu.f64 	%p131, %fd250, %fd251;
	ld.shared.f64 	%fd252, [_ZZ11colorSimLMSILi471EEviPdS0_S0_S0_S0_S0_iPiidE7w_point_$_1];
	mul.f64 	%fd253, %fd252, 0d3F747AE147AE147B;
	ld.shared.f64 	%fd255, [_ZZ11colorSimLMSILi471EEviPdS0_S0_S0_S0_S0_iPiidE9calc_data+8];
	setp.leu.f64 	%p132, %fd253, %fd255;
	or.pred  	%p133, %p131, %p132;
	@%p133 bra 	$L__BB1_99;
	ld.shared.f64 	%fd257, [_ZZ11colorSimLMSILi471EEviPdS0_S0_S0_S0_S0_iPiidE7w_point_$_2];
	mul.f64 	%fd258, %fd257, 0d3F747AE147AE147B;
	ld.shared.f64 	%fd259, [_ZZ11colorSimLMSILi471EEviPdS0_S0_S0_S0_S0_iPiidE9calc_data+16];
	setp.leu.f64 	%p134, %fd258, %fd259;
	@%p134 bra 	$L__BB1_99;
	mov.b32 	%r139, -1;
	st.global.u32 	[%rd8], %r139;
	bra.uni 	$L__BB1_99;
$L__BB1_98:
	ld.shared.f64 	%fd260, [_ZZ11colorSimLMSILi471EEviPdS0_S0_S0_S0_S0_iPiidE9calc_data];
	st.shared.f64 	[_ZZ11colorSimLMSILi471EEviPdS0_S0_S0_S0_S0_iPiidE7w_point_$_0], %fd260;
	ld.shared.f64 	%fd261, [_ZZ11colorSimLMSILi471EEviPdS0_S0_S0_S0_S0_iPiidE9calc_data+8];
	st.shared.f64 	[_ZZ11colorSimLMSILi471EEviPdS0_S0_S0_S0_S0_iPiidE7w_point_$_1], %fd261;
	ld.shared.f64 	%fd262, [_ZZ11colorSimLMSILi471EEviPdS0_S0_S0_S0_S0_iPiidE9calc_data+16];
	st.shared.f64 	[_ZZ11colorSimLMSILi471EEviPdS0_S0_S0_S0_S0_iPiidE7w_point_$_2], %fd262;
$L__BB1_99:
	bar.sync 	0;
	add.f64 	%fd274, %fd274, 0d3FF0000000000000;
	add.s32 	%r148, %r148, 1;
	add.s32 	%r147, %r147, 1;
	add.s32 	%r146, %r146, 1;
	setp.ne.s32 	%p135, %r148, 15000;
	@%p135 bra 	$L__BB1_31;
	ret;

}
.func  (.param .b64 func_retval0) __internal_accurate_pow(
	.param .b64 __internal_accurate_pow_param_0,
	.param .b64 __internal_accurate_pow_param_1
)
{
	.reg .pred 	%p<8>;
	.reg .b32 	%r<49>;
	.reg .b32 	%f<3>;
	.reg .b64 	%fd<109>;

	ld.param.f64 	%fd10, [__internal_accurate_pow_param_0];
	ld.param.f64 	%fd11, [__internal_accurate_pow_param_1];
	{
	.reg .b32 %temp; 
	mov.b64 	{%temp, %r46}, %fd10;
	}
	{
	.reg .b32 %temp; 
	mov.b64 	{%r45, %temp}, %fd10;
	}
	shr.u32 	%r47, %r46, 20;
	setp.gt.u32 	%p1, %r46, 1048575;
	@%p1 bra 	$L__BB2_2;
	mul.f64 	%fd12, %fd10, 0d4350000000000000;
	{
	.reg .b32 %temp; 
	mov.b64 	{%temp, %r46}, %fd12;
	}
	{
	.reg .b32 %temp; 
	mov.b64 	{%r45, %temp}, %fd12;
	}
	shr.u32 	%r16, %r46, 20;
	add.s32 	%r47, %r16, -54;
$L__BB2_2:
	add.s32 	%r48, %r47, -1023;
	and.b32  	%r17, %r46, -2146435073;
	or.b32  	%r18, %r17, 1072693248;
	mov.b64 	%fd107, {%r45, %r18};
	setp.lt.u32 	%p2, %r18, 1073127583;
	@%p2 bra 	$L__BB2_4;
	{
	.reg .b32 %temp; 
	mov.b64 	{%r19, %temp}, %fd107;
	}
	{
	.reg .b32 %temp; 
	mov.b64 	{%temp, %r20}, %fd107;
	}
	add.s32 	%r21, %r20, -1048576;
	mov.b64 	%fd107, {%r19, %r21};
	add.s32 	%r48, %r47, -1022;
$L__BB2_4:
	add.f64 	%fd13, %fd107, 0dBFF0000000000000;
	add.f64 	%fd14, %fd107, 0d3FF0000000000000;
	rcp.approx.ftz.f64 	%fd15, %fd14;
	neg.f64 	%fd16, %fd14;
	fma.rn.f64 	%fd17, %fd16, %fd15, 0d3FF0000000000000;
	fma.rn.f64 	%fd18, %fd17, %fd17, %fd17;
	fma.rn.f64 	%fd19, %fd18, %fd15, %fd15;
	mul.f64 	%fd20, %fd13, %fd19;
	fma.rn.f64 	%fd21, %fd13, %fd19, %fd20;
	mul.f64 	%fd22, %fd21, %fd21;
	fma.rn.f64 	%fd23, %fd22, 0d3EB0F5FF7D2CAFE2, 0d3ED0F5D241AD3B5A;
	fma.rn.f64 	%fd24, %fd23, %fd22, 0d3EF3B20A75488A3F;
	fma.rn.f64 	%fd25, %fd24, %fd22, 0d3F1745CDE4FAECD5;
	fma.rn.f64 	%fd26, %fd25, %fd22, 0d3F3C71C7258A578B;
	fma.rn.f64 	%fd27, %fd26, %fd22, 0d3F6249249242B910;
	fma.rn.f64 	%fd28, %fd27, %fd22, 0d3F89999999999DFB;
	sub.f64 	%fd29, %fd13, %fd21;
	add.f64 	%fd30, %fd29, %fd29;
	neg.f64 	%fd31, %fd21;
	fma.rn.f64 	%fd32, %fd31, %fd13, %fd30;
	mul.f64 	%fd33, %fd19, %fd32;
	fma.rn.f64 	%fd34, %fd22, %fd28, 0d3FB5555555555555;
	mov.f64 	%fd35, 0d3FB5555555555555;
	sub.f64 	%fd36, %fd35, %fd34;
	fma.rn.f64 	%fd37, %fd22, %fd28, %fd36;
	add.f64 	%fd38, %fd37, 0dBC46A4CB00B9E7B0;
	add.f64 	%fd39, %fd34, %fd38;
	sub.f64 	%fd40, %fd34, %fd39;
	add.f64 	%fd41, %fd38, %fd40;
	mul.rn.f64 	%fd42, %fd21, %fd21;
	neg.f64 	%fd43, %fd42;
	fma.rn.f64 	%fd44, %fd21, %fd21, %fd43;
	{
	.reg .b32 %temp; 
	mov.b64 	{%r22, %temp}, %fd33;
	}
	{
	.reg .b32 %temp; 
	mov.b64 	{%temp, %r23}, %fd33;
	}
	add.s32 	%r24, %r23, 1048576;
	mov.b64 	%fd45, {%r22, %r24};
	fma.rn.f64 	%fd46, %fd21, %fd45, %fd44;
	mul.rn.f64 	%fd47, %fd42, %fd21;
	neg.f64 	%fd48, %fd47;
	fma.rn.f64 	%fd49, %fd42, %fd21, %fd48;
	fma.rn.f64 	%fd50, %fd42, %fd33, %fd49;
	fma.rn.f64 	%fd51, %fd46, %fd21, %fd50;
	mul.rn.f64 	%fd52, %fd39, %fd47;
	neg.f64 	%fd53, %fd52;
	fma.rn.f64 	%fd54, %fd39, %fd47, %fd53;
	fma.rn.f64 	%fd55, %fd39, %fd51, %fd54;
	fma.rn.f64 	%fd56, %fd41, %fd47, %fd55;
	add.f64 	%fd57, %fd52, %fd56;
	sub.f64 	%fd58, %fd52, %fd57;
	add.f64 	%fd59, %fd56, %fd58;
	add.f64 	%fd60, %fd21, %fd57;
	sub.f64 	%fd61, %fd21, %fd60;
	add.f64 	%fd62, %fd57, %fd61;
	add.f64 	%fd63, %fd59, %fd62;
	add.f64 	%fd64, %fd33, %fd63;
	add.f64 	%fd65, %fd60, %fd64;
	sub.f64 	%fd66, %fd60, %fd65;
	add.f64 	%fd67, %fd64, %fd66;
	xor.b32  	%r25, %r48, -2147483648;
	mov.b32 	%r26, 1127219200;
	mov.b64 	%fd68, {%r25, %r26};
	mov.b32 	%r27, -2147483648;
	mov.b64 	%fd69, {%r27, %r26};
	sub.f64 	%fd70, %fd68, %fd69;
	fma.rn.f64 	%fd71, %fd70, 0d3FE62E42FEFA39EF, %fd65;
	fma.rn.f64 	%fd72, %fd70, 0dBFE62E42FEFA39EF, %fd71;
	sub.f64 	%fd73, %fd72, %fd65;
	sub.f64 	%fd74, %fd67, %fd73;
	fma.rn.f64 	%fd75, %fd70, 0d3C7ABC9E3B39803F, %fd74;
	add.f64 	%fd76, %fd71, %fd75;
	sub.f64 	%fd77, %fd71, %fd76;
	add.f64 	%fd78, %fd75, %fd77;
	{
	.reg .b32 %temp; 
	mov.b64 	{%temp, %r28}, %fd11;
	}
	{
	.reg .b32 %temp; 
	mov.b64 	{%r29, %temp}, %fd11;
	}
	shl.b32 	%r30, %r28, 1;
	setp.gt.u32 	%p3, %r30, -33554433;
	and.b32  	%r31, %r28, -15728641;
	selp.b32 	%r32, %r31, %r28, %p3;
	mov.b64 	%fd79, {%r29, %r32};
	mul.rn.f64 	%fd80, %fd76, %fd79;
	neg.f64 	%fd81, %fd80;
	fma.rn.f64 	%fd82, %fd76, %fd79, %fd81;
	fma.rn.f64 	%fd83, %fd78, %fd79, %fd82;
	add.f64 	%fd4, %fd80, %fd83;
	sub.f64 	%fd84, %fd80, %fd4;
	add.f64 	%fd5, %fd83, %fd84;
	fma.rn.f64 	%fd85, %fd4, 0d3FF71547652B82FE, 0d4338000000000000;
	{
	.reg .b32 %temp; 
	mov.b64 	{%r13, %temp}, %fd85;
	}
	mov.f64 	%fd86, 0dC338000000000000;
	add.rn.f64 	%fd87, %fd85, %fd86;
	fma.rn.f64 	%fd88, %fd87, 0dBFE62E42FEFA39EF, %fd4;
	fma.rn.f64 	%fd89, %fd87, 0dBC7ABC9E3B39803F, %fd88;
	fma.rn.f64 	%fd90, %fd89, 0d3E5ADE1569CE2BDF, 0d3E928AF3FCA213EA;
	fma.rn.f64 	%fd91, %fd90, %fd89, 0d3EC71DEE62401315;
	fma.rn.f64 	%fd92, %fd91, %fd89, 0d3EFA01997C89EB71;
	fma.rn.f64 	%fd93, %fd92, %fd89, 0d3F2A01A014761F65;
	fma.rn.f64 	%fd94, %fd93, %fd89, 0d3F56C16C1852B7AF;
	fma.rn.f64 	%fd95, %fd94, %fd89, 0d3F81111111122322;
	fma.rn.f64 	%fd96, %fd95, %fd89, 0d3FA55555555502A1;
	fma.rn.f64 	%fd97, %fd96, %fd89, 0d3FC5555555555511;
	fma.rn.f64 	%fd98, %fd97, %fd89, 0d3FE000000000000B;
	fma.rn.f64 	%fd99, %fd98, %fd89, 0d3FF0000000000000;
	fma.rn.f64 	%fd100, %fd99, %fd89, 0d3FF0000000000000;
	{
	.reg .b32 %temp; 
	mov.b64 	{%r14, %temp}, %fd100;
	}
	{
	.reg .b32 %temp; 
	mov.b64 	{%temp, %r15}, %fd100;
	}
	shl.b32 	%r33, %r13, 20;
	add.s32 	%r34, %r33, %r15;
	mov.b64 	%fd108, {%r14, %r34};
	{
	.reg .b32 %temp; 
	mov.b64 	{%temp, %r35}, %fd4;
	}
	mov.b32 	%f2, %r35;
	abs.f32 	%f1, %f2;
	setp.lt.f32 	%p4, %f1, 0f4086232B;
	@%p4 bra 	$L__BB2_7;
	setp.lt.f64 	%p5, %fd4, 0d0000000000000000;
	add.f64 	%fd101, %fd4, 0d7FF0000000000000;
	selp.f64 	%fd108, 0d0000000000000000, %fd101, %p5;
	setp.geu.f32 	%p6, %f1, 0f40874800;
	@%p6 bra 	$L__BB2_7;
	shr.u32 	%r36, %r13, 31;
	add.s32 	%r37, %r13, %r36;
	shr.s32 	%r38, %r37, 1;
	shl.b32 	%r39, %r38, 20;
	add.s32 	%r40, %r15, %r39;
	mov.b64 	%fd102, {%r14, %r40};
	sub.s32 	%r41, %r13, %r38;
	shl.b32 	%r42, %r41, 20;
	add.s32 	%r43, %r42, 1072693248;
	mov.b32 	%r44, 0;
	mov.b64 	%fd103, {%r44, %r43};
	mul.f64 	%fd108, %fd103, %fd102;
$L__BB2_7:
	abs.f64 	%fd104, %fd108;
	setp.eq.f64 	%p7, %fd104, 0d7FF0000000000000;
	fma.rn.f64 	%fd105, %fd108, %fd5, %fd108;
	selp.f64 	%fd106, %fd108, %fd105, %p7;
	st.param.f64 	[func_retval0], %fd106;
	ret;

}


// ===== COMPILED SASS (sm_100) =====

	.target	sm_100

	.elftype	@"ET_EXEC"


//--------------------- .note.nv.tkinfo           --------------------------
	.section	.note.nv.tkinfo,"",@"SHT_NOTE"
	.sectionflags	@"SHF_NOTE_NV_TKINFO"
	.tkinfo
        /*0018*/ 	.word	0x00000002
        /*0030*/ 	.string	""
        /*0030*/ 	.string	"ptxas"
        /*0030*/ 	.string	"Cuda compilation tools, release 13.0, V13.0.88"
        /*0030*/ 	.string	"Build cuda_13.0.r13.0/compiler.36424714_0"
        /*0030*/ 	.string	"-arch sm_100 -m 64 "



//--------------------- .note.nv.cuinfo           --------------------------
	.section	.note.nv.cuinfo,"",@"SHT_NOTE"
	.sectionflags	@"SHF_NOTE_NV_CUINFO"
        /*0018*/ 	.short	0x0002
        /*001a*/ 	.short	0x0064
        /*001c*/ 	.short	0x0082
	.zero		2


//--------------------- .nv.info                  --------------------------
	.section	.nv.info,"",@"SHT_CUDA_INFO"
	.align	4


	//----- nvinfo : EIATTR_REGCOUNT
	.align		4
        /*0000*/ 	.byte	0x04, 0x2f
        /*0002*/ 	.short	(.L_1 - .L_0)
	.align		4
.L_0:
        /*0004*/ 	.word	index@(_Z8colorSimILi471EEviPdS0_S0_S0_S0_S0_iPiid)
        /*0008*/ 	.word	0x00000035


	//----- nvinfo : EIATTR_FRAME_SIZE
	.align		4
.L_1:
        /*000c*/ 	.byte	0x04, 0x11
        /*000e*/ 	.short	(.L_3 - .L_2)
	.align		4
.L_2:
        /*0010*/ 	.word	index@($_Z8colorSimILi471EEviPdS0_S0_S0_S0_S0_iPiid$__internal_accurate_pow)
        /*0014*/ 	.word	0x00000000


	//----- nvinfo : EIATTR_FRAME_SIZE
	.align		4
.L_3:
        /*0018*/ 	.byte	0x04, 0x11
        /*001a*/ 	.short	(.L_5 - .L_4)
	.align		4
.L_4:
        /*001c*/ 	.word	index@($__internal_3_$__cuda_sm20_div_rn_f64_full)
        /*0020*/ 	.word	0x00000000


	//----- nvinfo : EIATTR_FRAME_SIZE
	.align		4
.L_5:
        /*0024*/ 	.byte	0x04, 0x11
        /*0026*/ 	.short	(.L_7 - .L_6)
	.align		4
.L_6:
        /*0028*/ 	.word	index@($__internal_2_$__cuda_sm20_dblrcp_rn_slowpath_v3)
        /*002c*/ 	.word	0x00000000


	//----- nvinfo : EIATTR_FRAME_SIZE
	.align		4
.L_7:
        /*0030*/ 	.byte	0x04, 0x11
        /*0032*/ 	.short	(.L_9 - .L_8)
	.align		4
.L_8:
        /*0034*/ 	.word	index@(_Z8colorSimILi471EEviPdS0_S0_S0_S0_S0_iPiid)
        /*0038*/ 	.word	0x00000000


	//----- nvinfo : EIATTR_REGCOUNT
	.align		4
.L_9:
        /*003c*/ 	.byte	0x04, 0x2f
        /*003e*/ 	.short	(.L_11 - .L_10)
	.align		4
.L_10:
        /*0040*/ 	.word	index@(_Z11colorSimLMSILi471EEviPdS0_S0_S0_S0_S0_iPiid)
        /*0044*/ 	.word	0x00000035


	//----- nvinfo : EIATTR_FRAME_SIZE
	.align		4
.L_11:
        /*0048*/ 	.byte	0x04, 0x11
        /*004a*/ 	.short	(.L_13 - .L_12)
	.align		4
.L_12:
        /*004c*/ 	.word	index@($_Z11colorSimLMSILi471EEviPdS0_S0_S0_S0_S0_iPiid$__internal_accurate_pow)
        /*0050*/ 	.word	0x00000000


	//----- nvinfo : EIATTR_FRAME_SIZE
	.align		4
.L_13:
        /*0054*/ 	.byte	0x04, 0x11
        /*0056*/ 	.short	(.L_15 - .L_14)
	.align		4
.L_14:
        /*0058*/ 	.word	index@($__internal_1_$__cuda_sm20_div_rn_f64_full)
        /*005c*/ 	.word	0x00000000


	//----- nvinfo : EIATTR_FRAME_SIZE
	.align		4
.L_15:
        /*0060*/ 	.byte	0x04, 0x11
        /*0062*/ 	.short	(.L_17 - .L_16)
	.align		4
.L_16:
        /*0064*/ 	.word	index@($__internal_0_$__cuda_sm20_dblrcp_rn_slowpath_v3)
        /*0068*/ 	.word	0x00000000


	//----- nvinfo : EIATTR_FRAME_SIZE
	.align		4
.L_17:
        /*006c*/ 	.byte	0x04, 0x11
        /*006e*/ 	.short	(.L_19 - .L_18)
	.align		4
.L_18:
        /*0070*/ 	.word	index@(_Z11colorSimLMSILi471EEviPdS0_S0_S0_S0_S0_iPiid)
        /*0074*/ 	.word	0x00000000


	//----- nvinfo : EIATTR_MIN_STACK_SIZE
	.align		4
.L_19:
        /*0078*/ 	.byte	0x04, 0x12
        /*007a*/ 	.short	(.L_21 - .L_20)
	.align		4
.L_20:
        /*007c*/ 	.word	index@(_Z11colorSimLMSILi471EEviPdS0_S0_S0_S0_S0_iPiid)
        /*0080*/ 	.word	0x00000000


	//----- nvinfo : EIATTR_MIN_STACK_SIZE
	.align		4
.L_21:
        /*0084*/ 	.byte	0x04, 0x12
        /*0086*/ 	.short	(.L_23 - .L_22)
	.align		4
.L_22:
        /*0088*/ 	.word	index@(_Z8colorSimILi471EEviPdS0_S0_S0_S0_S0_iPiid)
        /*008c*/ 	.word	0x00000000
.L_23:


//--------------------- .nv.compat                --------------------------
	.section	.nv.compat,"",@"SHT_CUDA_COMPAT_INFO"
	.align	4
        /*0000*/ 	.byte	0x02, 0x09, 0x00, 0x00, 0x02, 0x02, 0x01, 0x00, 0x02, 0x05, 0x05, 0x00, 0x03, 0x07, 0x01, 0x01
        /*0010*/ 	.byte	0x02, 0x03, 0x00, 0x00, 0x02, 0x06, 0x01, 0x00, 0x04, 0x0b, 0x08, 0x00, 0x01, 0x00, 0x00, 0x00
        /*0020*/ 	.byte	0x00, 0x00, 0x00, 0x00


//--------------------- .nv.info._Z11colorSimLMSILi471EEviPdS0_S0_S0_S0_S0_iPiid --------------------------
	.section	.nv.info._Z11colorSimLMSILi471EEviPdS0_S0_S0_S0_S0_iPiid,"",@"SHT_CUDA_INFO"
	.sectionflags	@""
	.align	4


	//----- nvinfo : EIATTR_CUDA_API_VERSION
	.align		4
        /*0000*/ 	.byte	0x04, 0x37
        /*0002*/ 	.short	(.L_25 - .L_24)
.L_24:
        /*0004*/ 	.word	0x00000082


	//----- nvinfo : EIATTR_KPARAM_INFO
	.align		4
.L_25:
        /*0008*/ 	.byte	0x04, 0x17
        /*000a*/ 	.short	(.L_27 - .L_26)
.L_26:
        /*000c*/ 	.word	0x00000000
        /*0010*/ 	.short	0x000a
        /*0012*/ 	.short	0x0050
        /*0014*/ 	.byte	0x00, 0xf0, 0x21, 0x00


	//----- nvinfo : EIATTR_KPARAM_INFO
	.align		4
.L_27:
        /*0018*/ 	.byte	0x04, 0x17
        /*001a*/ 	.short	(.L_29 - .L_28)
.L_28:
        /*001c*/ 	.word	0x00000000
        /*0020*/ 	.short	0x0009
        /*0022*/ 	.short	0x0048
        /*0024*/ 	.byte	0x00, 0xf0, 0x11, 0x00


	//----- nvinfo : EIATTR_KPARAM_INFO
	.align		4
.L_29:
        /*0028*/ 	.byte	0x04, 0x17
        /*002a*/ 	.short	(.L_31 - .L_30)
.L_30:
        /*002c*/ 	.word	0x00000000
        /*0030*/ 	.short	0x0008
        /*0032*/ 	.short	0x0040
        /*0034*/ 	.byte	0x00, 0xf5, 0x21, 0x00


	//----- nvinfo : EIATTR_KPARAM_INFO
	.align		4
.L_31:
        /*0038*/ 	.byte	0x04, 0x17
        /*003a*/ 	.short	(.L_33 - .L_32)
.L_32:
        /*003c*/ 	.word	0x00000000
        /*0040*/ 	.short	0x0007
        /*0042*/ 	.short	0x0038
        /*0044*/ 	.byte	0x00, 0xf0, 0x11, 0x00


	//----- nvinfo : EIATTR_KPARAM_INFO
	.align		4
.L_33:
        /*0048*/ 	.byte	0x04, 0x17
        /*004a*/ 	.short	(.L_35 - .L_34)
.L_34:
        /*004c*/ 	.word	0x00000000
        /*0050*/ 	.short	0x0006
        /*0052*/ 	.short	0x0030
        /*0054*/ 	.byte	0x00, 0xf5, 0x21, 0x00


	//----- nvinfo : EIATTR_KPARAM_INFO
	.align		4
.L_35:
        /*0058*/ 	.byte	0x04, 0x17
        /*005a*/ 	.short	(.L_37 - .L_36)
.L_36:
        /*005c*/ 	.word	0x00000000
        /*0060*/ 	.short	0x0005
        /*0062*/ 	.short	0x0028
        /*0064*/ 	.byte	0x00, 0xf5, 0x21, 0x00


	//----- nvinfo : EIATTR_KPARAM_INFO
	.align		4
.L_37:
        /*0068*/ 	.byte	0x04, 0x17
        /*006a*/ 	.short	(.L_39 - .L_38)
.L_38:
        /*006c*/ 	.word	0x00000000
        /*0070*/ 	.short	0x0004
        /*0072*/ 	.short	0x0020
        /*0074*/ 	.byte	0x00, 0xf5, 0x21, 0x00


	//----- nvinfo : EIATTR_KPARAM_INFO
	.align		4
.L_39:
        /*0078*/ 	.byte	0x04, 0x17
        /*007a*/ 	.short	(.L_41 - .L_40)
.L_40:
        /*007c*/ 	.word	0x00000000
        /*0080*/ 	.short	0x0003
        /*0082*/ 	.short	0x0018
        /*0084*/ 	.byte	0x00, 0xf5, 0x21, 0x00


	//----- nvinfo : EIATTR_KPARAM_INFO
	.align		4
.L_41:
        /*0088*/ 	.byte	0x04, 0x17
        /*008a*/ 	.short	(.L_43 - .L_42)
.L_42:
        /*008c*/ 	.word	0x00000000
        /*0090*/ 	.short	0x0002
        /*0092*/ 	.short	0x0010
        /*0094*/ 	.byte	0x00, 0xf5, 0x21, 0x00


	//----- nvinfo : EIATTR_KPARAM_INFO
	.align		4
.L_43:
        /*0098*/ 	.byte	0x04, 0x17
        /*009a*/ 	.short	(.L_45 - .L_44)
.L_44:
        /*009c*/ 	.word	0x00000000
        /*00a0*/ 	.short	0x0001
        /*00a2*/ 	.short	0x0008
        /*00a4*/ 	.byte	0x00, 0xf5, 0x21, 0x00


	//----- nvinfo : EIATTR_KPARAM_INFO
	.align		4
.L_45:
        /*00a8*/ 	.byte	0x04, 0x17
        /*00aa*/ 	.short	(.L_47 - .L_46)
.L_46:
        /*00ac*/ 	.word	0x00000000
        /*00b0*/ 	.short	0x0000
        /*00b2*/ 	.short	0x0000
        /*00b4*/ 	.byte	0x00, 0xf0, 0x11, 0x00


	//----- nvinfo : EIATTR_SPARSE_MMA_MASK
	.align		4
.L_47:
        /*00b8*/ 	.byte	0x03, 0x50
        /*00ba*/ 	.short	0x0000


	//----- nvinfo : EIATTR_MAXREG_COUNT
	.align		4
        /*00bc*/ 	.byte	0x03, 0x1b
        /*00be*/ 	.short	0x00ff


	//----- nvinfo : EIATTR_NUM_BARRIERS
	.align		4
        /*00c0*/ 	.byte	0x02, 0x4c
        /*00c2*/ 	.byte	0x01
	.zero		1


	//----- nvinfo : EIATTR_MERCURY_ISA_VERSION
	.align		4
        /*00c4*/ 	.byte	0x03, 0x5f
        /*00c6*/ 	.short	0x0101


	//----- nvinfo : EIATTR_VRC_CTA_INIT_COUNT
	.align		4
        /*00c8*/ 	.byte	0x02, 0x4a
	.zero		1
	.zero		1


	//----- nvinfo : EIATTR_EXIT_INSTR_OFFSETS
	.align		4
        /*00cc*/ 	.byte	0x04, 0x1c
        /*00ce*/ 	.short	(.L_49 - .L_48)


	//   ....[0]....
.L_48:
        /*00d0*/ 	.word	0x00003950


	//----- nvinfo : EIATTR_CRS_STACK_SIZE
	.align		4
.L_49:
        /*00d4*/ 	.byte	0x04, 0x1e
        /*00d6*/ 	.short	(.L_51 - .L_50)
.L_50:
        /*00d8*/ 	.word	0x00000000


	//----- nvinfo : EIATTR_CBANK_PARAM_SIZE
	.align		4
.L_51:
        /*00dc*/ 	.byte	0x03, 0x19
        /*00de*/ 	.short	0x0058


	//----- nvinfo : EIATTR_PARAM_CBANK
	.align		4
        /*00e0*/ 	.byte	0x04, 0x0a
        /*00e2*/ 	.short	(.L_53 - .L_52)
	.align		4
.L_52:
        /*00e4*/ 	.word	index@(.nv.constant0._Z11colorSimLMSILi471EEviPdS0_S0_S0_S0_S0_iPiid)
        /*00e8*/ 	.short	0x0380
        /*00ea*/ 	.short	0x0058


	//----- nvinfo : EIATTR_SW_WAR
	.align		4
.L_53:
        /*00ec*/ 	.byte	0x04, 0x36
        /*00ee*/ 	.short	(.L_55 - .L_54)
.L_54:
        /*00f0*/ 	.word	0x00000008
.L_55:


//--------------------- .nv.info._Z8colorSimILi471EEviPdS0_S0_S0_S0_S0_iPiid --------------------------
	.section	.nv.info._Z8colorSimILi471EEviPdS0_S0_S0_S0_S0_iPiid,"",@"SHT_CUDA_INFO"
	.sectionflags	@""
	.align	4


	//----- nvinfo : EIATTR_CUDA_API_VERSION
	.align		4
        /*0000*/ 	.byte	0x04, 0x37
        /*0002*/ 	.short	(.L_57 - .L_56)
.L_56:
        /*0004*/ 	.word	0x00000082


	//----- nvinfo : EIATTR_KPARAM_INFO
	.align		4
.L_57:
        /*0008*/ 	.byte	0x04, 0x17
        /*000a*/ 	.short	(.L_59 - .L_58)
.L_58:
        /*000c*/ 	.word	0x00000000
        /*0010*/ 	.short	0x000a
        /*0012*/ 	.short	0x0050
        /*0014*/ 	.byte	0x00, 0xf0, 0x21, 0x00


	//----- nvinfo : EIATTR_KPARAM_INFO
	.align		4
.L_59:
        /*0018*/ 	.byte	0x04, 0x17
        /*001a*/ 	.short	(.L_61 - .L_60)
.L_60:
        /*001c*/ 	.word	0x00000000
        /*0020*/ 	.short	0x0009
        /*0022*/ 	.short	0x0048
        /*0024*/ 	.byte	0x00, 0xf0, 0x11, 0x00


	//----- nvinfo : EIATTR_KPARAM_INFO
	.align		4
.L_61:
        /*0028*/ 	.byte	0x04, 0x17
        /*002a*/ 	.short	(.L_63 - .L_62)
.L_62:
        /*002c*/ 	.word	0x00000000
        /*0030*/ 	.short	0x0008
        /*0032*/ 	.short	0x0040
        /*0034*/ 	.byte	0x00, 0xf5, 0x21, 0x00


	//----- nvinfo : EIATTR_KPARAM_INFO
	.align		4
.L_63:
        /*0038*/ 	.byte	0x04, 0x17
        /*003a*/ 	.short	(.L_65 - .L_64)
.L_64:
        /*003c*/ 	.word	0x00000000
        /*0040*/ 	.short	0x0007
        /*0042*/ 	.short	0x0038
        /*0044*/ 	.byte	0x00, 0xf0, 0x11, 0x00


	//----- nvinfo : EIATTR_KPARAM_INFO
	.align		4
.L_65:
        /*0048*/ 	.byte	0x04, 0x17
        /*004a*/ 	.short	(.L_67 - .L_66)
.L_66:
        /*004c*/ 	.word	0x00000000
        /*0050*/ 	.short	0x0006
        /*0052*/ 	.short	0x0030
        /*0054*/ 	.byte	0x00, 0xf5, 0x21, 0x00


	//----- nvinfo : EIATTR_KPARAM_INFO
	.align		4
.L_67:
        /*0058*/ 	.byte	0x04, 0x17
        /*005a*/ 	.short	(.L_69 - .L_68)
.L_68:
        /*005c*/ 	.word	0x00000000
        /*0060*/ 	.short	0x0005
        /*0062*/ 	.short	0x0028
        /*0064*/ 	.byte	0x00, 0xf5, 0x21, 0x00


	//----- nvinfo : EIATTR_KPARAM_INFO
	.align		4
.L_69:
        /*0068*/ 	.byte	0x04, 0x17
        /*006a*/ 	.short	(.L_71 - .L_70)
.L_70:
        /*006c*/ 	.word	0x00000000
        /*0070*/ 	.short	0x0004
        /*0072*/ 	.short	0x0020
        /*0074*/ 	.byte	0x00, 0xf5, 0x21, 0x00


	//----- nvinfo : EIATTR_KPARAM_INFO
	.align		4
.L_71:
        /*0078*/ 	.byte	0x04, 0x17
        /*007a*/ 	.short	(.L_73 - .L_72)
.L_72:
        /*007c*/ 	.word	0x00000000
        /*0080*/ 	.short	0x0003
        /*0082*/ 	.short	0x0018
        /*0084*/ 	.byte	0x00, 0xf5, 0x21, 0x00


	//----- nvinfo : EIATTR_KPARAM_INFO
	.align		4
.L_73:
        /*0088*/ 	.byte	0x04, 0x17
        /*008a*/ 	.short	(.L_75 - .L_74)
.L_74:
        /*008c*/ 	.word	0x00000000
        /*0090*/ 	.short	0x0002
        /*0092*/ 	.short	0x0010
        /*0094*/ 	.byte	0x00, 0xf5, 0x21, 0x00


	//----- nvinfo : EIATTR_KPARAM_INFO
	.align		4
.L_75:
        /*0098*/ 	.byte	0x04, 0x17
        /*009a*/ 	.short	(.L_77 - .L_76)
.L_76:
        /*009c*/ 	.word	0x00000000
        /*00a0*/ 	.short	0x0001
        /*00a2*/ 	.short	0x0008
        /*00a4*/ 	.byte	0x00, 0xf5, 0x21, 0x00


	//----- nvinfo : EIATTR_KPARAM_INFO
	.align		4
.L_77:
        /*00a8*/ 	.byte	0x04, 0x17
        /*00aa*/ 	.short	(.L_79 - .L_78)
.L_78:
        /*00ac*/ 	.word	0x00000000
        /*00b0*/ 	.short	0x0000
        /*00b2*/ 	.short	0x0000
        /*00b4*/ 	.byte	0x00, 0xf0, 0x11, 0x00


	//----- nvinfo : EIATTR_SPARSE_MMA_MASK
	.align		4
.L_79:
        /*00b8*/ 	.byte	0x03, 0x50
        /*00ba*/ 	.short	0x0000


	//----- nvinfo : EIATTR_MAXREG_COUNT
	.align		4
        /*00bc*/ 	.byte	0x03, 0x1b
        /*00be*/ 	.short	0x00ff


	//----- nvinfo : EIATTR_NUM_BARRIERS
	.align		4
        /*00c0*/ 	.byte	0x02, 0x4c
        /*00c2*/ 	.byte	0x01
	.zero		1


	//----- nvinfo : EIATTR_MERCURY_ISA_VERSION
	.align		4
        /*00c4*/ 	.byte	0x03, 0x5f
        /*00c6*/ 	.short	0x0101


	//----- nvinfo : EIATTR_VRC_CTA_INIT_COUNT
	.align		4
        /*00c8*/ 	.byte	0x02, 0x4a
	.zero		1
	.zero		1


	//----- nvinfo : EIATTR_EXIT_INSTR_OFFSETS
	.align		4
        /*00cc*/ 	.byte	0x04, 0x1c
        /*00ce*/ 	.short	(.L_81 - .L_80)


	//   ....[0]....
.L_80:
        /*00d0*/ 	.word	0x00003820


	//----- nvinfo : EIATTR_CRS_STACK_SIZE
	.align		4
.L_81:
        /*00d4*/ 	.byte	0x04, 0x1e
        /*00d6*/ 	.short	(.L_83 - .L_82)
.L_82:
        /*00d8*/ 	.word	0x00000000


	//----- nvinfo : EIATTR_CBANK_PARAM_SIZE
	.align		4
.L_83:
        /*00dc*/ 	.byte	0x03, 0x19
        /*00de*/ 	.short	0x0058


	//----- nvinfo : EIATTR_PARAM_CBANK
	.align		4
        /*00e0*/ 	.byte	0x04, 0x0a
        /*00e2*/ 	.short	(.L_85 - .L_84)
	.align		4
.L_84:
        /*00e4*/ 	.word	index@(.nv.constant0._Z8colorSimILi471EEviPdS0_S0_S0_S0_S0_iPiid)
        /*00e8*/ 	.short	0x0380
        /*00ea*/ 	.short	0x0058


	//----- nvinfo : EIATTR_SW_WAR
	.align		4
.L_85:
        /*00ec*/ 	.byte	0x04, 0x36
        /*00ee*/ 	.short	(.L_87 - .L_86)
.L_86:
        /*00f0*/ 	.word	0x00000008
.L_87:


//--------------------- .nv.callgraph             --------------------------
	.section	.nv.callgraph,"",@"SHT_CUDA_CALLGRAPH"
	.align	4
	.sectionentsize	8
	.align		4
        /*0000*/ 	.word	0x00000000
	.align		4
        /*0004*/ 	.word	0xffffffff
	.align		4
        /*0008*/ 	.word	0x00000000
	.align		4
        /*000c*/ 	.word	0xfffffffe
	.align		4
        /*0010*/ 	.word	0x00000000
	.align		4
        /*0014*/ 	.word	0xfffffffd
	.align		4
        /*0018*/ 	.word	0x00000000
	.align		4
        /*001c*/ 	.word	0xfffffffc


//--------------------- .text._Z11colorSimLMSILi471EEviPdS0_S0_S0_S0_S0_iPiid --------------------------
	.section	.text._Z11colorSimLMSILi471EEviPdS0_S0_S0_S0_S0_iPiid,"ax",@progbits
	.align	128
        .global         _Z11colorSimLMSILi471EEviPdS0_S0_S0_S0_S0_iPiid
        .type           _Z11colorSimLMSILi471EEviPdS0_S0_S0_S0_S0_iPiid,@function
        .size           _Z11colorSimLMSILi471EEviPdS0_S0_S0_S0_S0_iPiid,(.L_x_166 - _Z11colorSimLMSILi471EEviPdS0_S0_S0_S0_S0_iPiid)
        .other          _Z11colorSimLMSILi471EEviPdS0_S0_S0_S0_S0_iPiid,@"STO_CUDA_ENTRY STV_DEFAULT"
_Z11colorSimLMSILi471EEviPdS0_S0_S0_S0_S0_iPiid:
.text._Z11colorSimLMSILi471EEviPdS0_S0_S0_S0_S0_iPiid:
[----:B------:R-:W-:Y:S01]  /*0000*/  LDC R1, c[0x0][0x37c] ;  /* 0x0000df00ff017b82 */ /* 0x000fe20000000800 */
[----:B------:R-:W0:Y:S07]  /*0010*/  S2R R0, SR_TID.X ;  /* 0x0000000000007919 */ /* 0x000e2e0000002100 */
[----:B------:R-:W1:Y:S01]  /*0020*/  S2UR UR6, SR_CgaCtaId ;  /* 0x00000000000679c3 */ /* 0x000e620000008800 */
[----:B------:R-:W-:Y:S01]  /*0030*/  UMOV UR4, 0x400 ;  /* 0x0000040000047882 */ /* 0x000fe20000000000 */
[----:B------:R-:W2:Y:S01]  /*0040*/  LDCU UR8, c[0x0][0x3c8] ;  /* 0x00007900ff0877ac */ /* 0x000ea20008000800 */
[----:B------:R-:W-:Y:S01]  /*0050*/  UIADD3 UR5, UPT, UPT, UR4, 0x2c40, URZ ;  /* 0x00002c4004057890 */ /* 0x000fe2000fffe0ff */
[----:B------:R-:W3:Y:S01]  /*0060*/  LDCU.64 UR10, c[0x0][0x358] ;  /* 0x00006b00ff0a77ac */ /* 0x000ee20008000a00 */
[----:B--2---:R-:W-:-:S02]  /*0070*/  UISETP.GE.AND UP0, UPT, UR8, 0x1, UPT ;  /* 0x000000010800788c */ /* 0x004fc4000bf06270 */
[----:B-1----:R-:W-:Y:S02]  /*0080*/  ULEA UR5, UR6, UR5, 0x18 ;  /* 0x0000000506057291 */ /* 0x002fe4000f8ec0ff */
[----:B------:R-:W-:-:S04]  /*0090*/  ULEA UR7, UR6, UR4, 0x18 ;  /* 0x0000000406077291 */ /* 0x000fc8000f8ec0ff */
[----:B0-----:R-:W-:-:S05]  /*00a0*/  LEA R2, R0, UR5, 0x3 ;  /* 0x0000000500027c11 */ /* 0x001fca000f8e18ff */
[----:B------:R0:W-:Y:S01]  /*00b0*/  STS.64 [R2], RZ ;  /* 0x000000ff02007388 */ /* 0x0001e20000000a00 */
[----:B------:R-:W-:Y:S06]  /*00c0*/  BAR.SYNC.DEFER_BLOCKING 0x0 ;  /* 0x0000000000007b1d */ /* 0x000fec0000010000 */
[----:B------:R-:W-:Y:S02]  /*00d0*/  STS.64 [UR7+0x49b0], RZ ;  /* 0x0049b0ffff007988 */ /* 0x000fe40008000a07 */
[----:B------:R-:W-:Y:S06]  /*00e0*/  BAR.SYNC.DEFER_BLOCKING 0x0 ;  /* 0x0000000000007b1d */ /* 0x000fec0000010000 */
[----:B---3--:R-:W-:Y:S05]  /*00f0*/  BRA.U !UP0, `(.L_x_0) ;  /* 0x0000000d08487547 */ /* 0x008fea000b800000 */
[----:B------:R-:W1:Y:S01]  /*0100*/  S2UR UR7, SR_CTAID.X ;  /* 0x00000000000779c3 */ /* 0x000e620000002500 */
[----:B------:R-:W2:Y:S01]  /*0110*/  LDCU.64 UR12, c[0x0][0x3d0] ;  /* 0x00007a00ff0c77ac */ /* 0x000ea20008000a00 */
[----:B------:R-:W2:Y:S01]  /*0120*/  I2F.F64.U32 R8, R0 ;  /* 0x0000000000087312 */ /* 0x000ea20000201800 */
[----:B------:R-:W-:Y:S01]  /*0130*/  IMAD.MOV.U32 R3, RZ, RZ, RZ ;  /* 0x000000ffff037224 */ /* 0x000fe200078e00ff */
[----:B------:R-:W1:Y:S01]  /*0140*/  LDCU UR8, c[0x0][0x380] ;  /* 0x00007000ff0877ac */ /* 0x000e620008000800 */
[----:B------:R-:W-:-:S04]  /*0150*/  UIADD3 UR4, UPT, UPT, UR4, 0x3af8, URZ ;  /* 0x00003af804047890 */ /* 0x000fc8000fffe0ff */
[----:B------:R-:W-:Y:S01]  /*0160*/  ULEA UR6, UR6, UR4, 0x18 ;  /* 0x0000000406067291 */ /* 0x000fe2000f8ec0ff */
[----:B--2---:R-:W-:-:S05]  /*0170*/  DADD R8, R8, UR12 ;  /* 0x0000000c08087e29 */ /* 0x004fca0008000000 */
[----:B------:R-:W-:Y:S01]  /*0180*/  LEA R6, R0, UR6, 0x3 ;  /* 0x0000000600067c11 */ /* 0x000fe2000f8e18ff */
[----:B-1----:R-:W-:-:S12]  /*0190*/  UIADD3 UR4, UPT, UPT, UR7, UR8, URZ ;  /* 0x0000000807047290 */ /* 0x002fd8000fffe0ff */
.L_x_11:
[----:B-1----:R-:W1:Y:S08]  /*01a0*/  LDC R18, c[0x0][0x3c8] ;  /* 0x0000f200ff127b82 */ /* 0x002e700000000800 */
[----:B--2---:R-:W2:Y:S01]  /*01b0*/  LDC.64 R4, c[0x0][0x388] ;  /* 0x0000e200ff047b82 */ /* 0x004ea20000000a00 */
[----:B-1----:R-:W-:-:S04]  /*01c0*/  IMAD R7, R18, UR4, R3 ;  /* 0x0000000412077c24 */ /* 0x002fc8000f8e0203 */
[----:B------:R-:W-:-:S04]  /*01d0*/  IMAD R7, R7, 0x3, RZ ;  /* 0x0000000307077824 */ /* 0x000fc800078e02ff */
[----:B------:R-:W-:-:S04]  /*01e0*/  VIADD R11, R7, 0x1 ;  /* 0x00000001070b7836 */ /* 0x000fc80000000000 */
[----:B--2---:R-:W-:-:S06]  /*01f0*/  IMAD.WIDE.U32 R10, R11, 0x8, R4 ;  /* 0x000000080b0a7825 */ /* 0x004fcc00078e0004 */
[----:B------:R-:W2:Y:S01]  /*0200*/  LDG.E.64 R10, desc[UR10][R10.64] ;  /* 0x0000000a0a0a7981 */ /* 0x000ea2000c1e1b00 */
[----:B------:R-:W-:-:S06]  /*0210*/  IMAD.WIDE.U32 R12, R7, 0x8, R4 ;  /* 0x00000008070c7825 */ /* 0x000fcc00078e0004 */
[----:B------:R-:W3:Y:S01]  /*0220*/  LDG.E.64 R12, desc[UR10][R12.64] ;  /* 0x0000000a0c0c7981 */ /* 0x000ee2000c1e1b00 */
[----:B------:R-:W-:-:S04]  /*0230*/  VIADD R7, R7, 0x2 ;  /* 0x0000000207077836 */ /* 0x000fc80000000000 */
[----:B------:R-:W-:-:S06]  /*0240*/  IMAD.WIDE.U32 R4, R7, 0x8, R4 ;  /* 0x0000000807047825 */ /* 0x000fcc00078e0004 */
[----:B------:R-:W5:Y:S01]  /*0250*/  LDG.E.64 R4, desc[UR10][R4.64] ;  /* 0x0000000a04047981 */ /* 0x000f62000c1e1b00 */
[----:B------:R-:W-:Y:S01]  /*0260*/  VIADD R3, R3, 0x1 ;  /* 0x0000000103037836 */ /* 0x000fe20000000000 */
[----:B------:R-:W-:Y:S01]  /*0270*/  UMOV UR8, 0xfcf70920 ;  /* 0xfcf7092000087882 */ /* 0x000fe20000000000 */
[----:B------:R-:W-:Y:S01]  /*0280*/  UMOV UR9, 0x40040d92 ;  /* 0x40040d9200097882 */ /* 0x000fe20000000000 */
[----:B------:R-:W-:Y:S02]  /*0290*/  BSSY.RECONVERGENT B0, `(.L_x_1) ;  /* 0x000001b000007945 */ /* 0x000fe40003800200 */
[----:B------:R-:W-:Y:S01]  /*02a0*/  ISETP.NE.AND P1, PT, R3, R18, PT ;  /* 0x000000120300720c */ /* 0x000fe20003f25270 */
[----:B--2---:R-:W-:Y:S02]  /*02b0*/  DADD R14, R10, R10 ;  /* 0x000000000a0e7229 */ /* 0x004fe4000000000a */
[----:B---3--:R-:W-:-:S06]  /*02c0*/  DADD R12, R8, -R12 ;  /* 0x00000000080c7229 */ /* 0x008fcc000000080c */
[C---:B------:R-:W-:Y:S01]  /*02d0*/  DMUL R20, R10.reuse, R14 ;  /* 0x0000000e0a147228 */ /* 0x040fe20000000000 */
[----:B------:R-:W-:Y:S01]  /*02e0*/  IMAD.MOV.U32 R14, RZ, RZ, 0x1 ;  /* 0x00000001ff0e7424 */ /* 0x000fe200078e00ff */
[----:B------:R-:W-:-:S04]  /*02f0*/  DMUL R10, R10, UR8 ;  /* 0x000000080a0a7c28 */ /* 0x000fc80008000000 */
[----:B------:R-:W1:Y:S01]  /*0300*/  MUFU.RCP64H R15, R21 ;  /* 0x00000015000f7308 */ /* 0x000e620000001800 */
[----:B------:R-:W-:-:S10]  /*0310*/  DMUL R32, R12, -R12 ;  /* 0x8000000c0c207228 */ /* 0x000fd40000000000 */
[----:B------:R-:W-:Y:S01]  /*0320*/  FSETP.GEU.AND P2, PT, |R33|, 6.5827683646048100446e-37, PT ;  /* 0x036000002100780b */ /* 0x000fe20003f4e200 */
[----:B-1----:R-:W-:-:S08]  /*0330*/  DFMA R16, -R20, R14, 1 ;  /* 0x3ff000001410742b */ /* 0x002fd0000000010e */
[----:B------:R-:W-:-:S08]  /*0340*/  DFMA R16, R16, R16, R16 ;  /* 0x000000101010722b */ /* 0x000fd00000000010 */
[----:B------:R-:W-:-:S08]  /*0350*/  DFMA R16, R14, R16, R14 ;  /* 0x000000100e10722b */ /* 0x000fd0000000000e */
[----:B------:R-:W-:-:S08]  /*0360*/  DFMA R14, -R20, R16, 1 ;  /* 0x3ff00000140e742b */ /* 0x000fd00000000110 */
[----:B------:R-:W-:-:S08]  /*0370*/  DFMA R14, R16, R14, R16 ;  /* 0x0000000e100e722b */ /* 0x000fd00000000010 */
[----:B------:R-:W-:-:S08]  /*0380*/  DMUL R12, R32, R14 ;  /* 0x0000000e200c7228 */ /* 0x000fd00000000000 */
[----:B------:R-:W-:-:S08]  /*0390*/  DFMA R16, -R20, R12, R32 ;  /* 0x0000000c1410722b */ /* 0x000fd00000000120 */
[----:B------:R-:W-:-:S10]  /*03a0*/  DFMA R12, R14, R16, R12 ;  /* 0x000000100e0c722b */ /* 0x000fd4000000000c */
[----:B------:R-:W-:-:S05]  /*03b0*/  FFMA R7, RZ, R21, R13 ;  /* 0x00000015ff077223 */ /* 0x000fca000000000d */
[----:B------:R-:W-:-:S13]  /*03c0*/  FSETP.GT.AND P0, PT, |R7|, 1.469367938527859385e-39, PT ;  /* 0x001000000700780b */ /* 0x000fda0003f04200 */
[----:B------:R-:W-:Y:S05]  /*03d0*/  @P0 BRA P2, `(.L_x_2) ;  /* 0x0000000000180947 */ /* 0x000fea0001000000 */
[----:B------:R-:W-:Y:S01]  /*03e0*/  IMAD.MOV.U32 R17, RZ, RZ, R33 ;  /* 0x000000ffff117224 */ /* 0x000fe200078e0021 */
[----:B------:R-:W-:Y:S01]  /*03f0*/  MOV R16, 0x420 ;  /* 0x0000042000107802 */ /* 0x000fe20000000f00 */
[----:B------:R-:W-:-:S07]  /*0400*/  IMAD.MOV.U32 R36, RZ, RZ, R20 ;  /* 0x000000ffff247224 */ /* 0x000fce00078e0014 */
[----:B0----5:R-:W-:Y:S05]  /*0410*/  CALL.REL.NOINC `($__internal_1_$__cuda_sm20_div_rn_f64_full) ;  /* 0x0000003400f87944 */ /* 0x021fea0003c00000 */
[----:B------:R-:W-:Y:S02]  /*0420*/  IMAD.MOV.U32 R12, RZ, RZ, R38 ;  /* 0x000000ffff0c7224 */ /* 0x000fe400078e0026 */
[----:B------:R-:W-:-:S07]  /*0430*/  IMAD.MOV.U32 R13, RZ, RZ, R39 ;  /* 0x000000ffff0d7224 */ /* 0x000fce00078e0027 */
.L_x_2:
[----:B------:R-:W-:Y:S05]  /*0440*/  BSYNC.RECONVERGENT B0 ;  /* 0x0000000000007941 */ /* 0x000fea0003800200 */
.L_x_1:
[----:B------:R-:W-:Y:S01]  /*0450*/  IMAD.MOV.U32 R14, RZ, RZ, 0x652b82fe ;  /* 0x652b82feff0e7424 */ /* 0x000fe200078e00ff */
[----:B------:R-:W-:Y:S01]  /*0460*/  UMOV UR8, 0xfefa39ef ;  /* 0xfefa39ef00087882 */ /* 0x000fe20000000000 */
[----:B------:R-:W-:Y:S01]  /*0470*/  IMAD.MOV.U32 R15, RZ, RZ, 0x3ff71547 ;  /* 0x3ff71547ff0f7424 */ /* 0x000fe200078e00ff */
[----:B------:R-:W-:Y:S01]  /*0480*/  UMOV UR9, 0x3fe62e42 ;  /* 0x3fe62e4200097882 */ /* 0x000fe20000000000 */
[----:B------:R-:W1:Y:S01]  /*0490*/  MUFU.RCP64H R21, R11 ;  /* 0x0000000b00157308 */ /* 0x000e620000001800 */
[----:B------:R-:W-:Y:S01]  /*04a0*/  VIADD R20, R11, 0x300402 ;  /* 0x003004020b147836 */ /* 0x000fe20000000000 */
[----:B------:R-:W-:Y:S01]  /*04b0*/  FSETP.GEU.AND P2, PT, |R13|, 4.1917929649353027344, PT ;  /* 0x4086232b0d00780b */ /* 0x000fe20003f4e200 */
[----:B------:R-:W-:Y:S01]  /*04c0*/  BSSY.RECONVERGENT B0, `(.L_x_3) ;  /* 0x000003d000007945 */ /* 0x000fe20003800200 */
[----:B------:R-:W-:Y:S01]  /*04d0*/  DFMA R14, R12, R14, 6.75539944105574400000e+15 ;  /* 0x433800000c0e742b */ /* 0x000fe2000000000e */
[----:B------:R-:W-:Y:S02]  /*04e0*/  ISETP.NE.AND P0, PT, R0, RZ, PT ;  /* 0x000000ff0000720c */ /* 0x000fe40003f05270 */
[----:B------:R-:W-:-:S05]  /*04f0*/  FSETP.GEU.AND P4, PT, |R20|, 5.8789094863358348022e-39, PT ;  /* 0x004004021400780b */ /* 0x000fca0003f8e200 */
[----:B------:R-:W-:Y:S02]  /*0500*/  DADD R16, R14, -6.75539944105574400000e+15 ;  /* 0xc33800000e107429 */ /* 0x000fe40000000000 */
[----:B-1----:R-:W-:-:S06]  /*0510*/  DFMA R22, -R10, R20, 1 ;  /* 0x3ff000000a16742b */ /* 0x002fcc0000000114 */
[----:B------:R-:W-:Y:S01]  /*0520*/  DFMA R18, R16, -UR8, R12 ;  /* 0x8000000810127c2b */ /* 0x000fe2000800000c */
[----:B------:R-:W-:Y:S01]  /*0530*/  UMOV UR8, 0x3b39803f ;  /* 0x3b39803f00087882 */ /* 0x000fe20000000000 */
[----:B------:R-:W-:Y:S01]  /*0540*/  UMOV UR9, 0x3c7abc9e ;  /* 0x3c7abc9e00097882 */ /* 0x000fe20000000000 */
[----:B------:R-:W-:-:S05]  /*0550*/  DFMA R22, R22, R22, R22 ;  /* 0x000000161616722b */ /* 0x000fca0000000016 */
[----:B------:R-:W-:Y:S01]  /*0560*/  DFMA R18, R16, -UR8, R18 ;  /* 0x8000000810127c2b */ /* 0x000fe20008000012 */
[----:B------:R-:W-:Y:S01]  /*0570*/  UMOV UR8, 0x69ce2bdf ;  /* 0x69ce2bdf00087882 */ /* 0x000fe20000000000 */
[----:B------:R-:W-:Y:S01]  /*0580*/  IMAD.MOV.U32 R16, RZ, RZ, -0x35dec16 ;  /* 0xfca213eaff107424 */ /* 0x000fe200078e00ff */
[----:B------:R-:W-:Y:S01]  /*0590*/  UMOV UR9, 0x3e5ade15 ;  /* 0x3e5ade1500097882 */ /* 0x000fe20000000000 */
[----:B------:R-:W-:Y:S01]  /*05a0*/  IMAD.MOV.U32 R17, RZ, RZ, 0x3e928af3 ;  /* 0x3e928af3ff117424 */ /* 0x000fe200078e00ff */
[----:B------:R-:W-:-:S05]  /*05b0*/  DFMA R22, R20, R22, R20 ;  /* 0x000000161416722b */ /* 0x000fca0000000014 */
[----:B------:R-:W-:Y:S01]  /*05c0*/  DFMA R16, R18, UR8, R16 ;  /* 0x0000000812107c2b */ /* 0x000fe20008000010 */
[----:B------:R-:W-:Y:S01]  /*05d0*/  UMOV UR8, 0x62401315 ;  /* 0x6240131500087882 */ /* 0x000fe20000000000 */
[----:B------:R-:W-:-:S06]  /*05e0*/  UMOV UR9, 0x3ec71dee ;  /* 0x3ec71dee00097882 */ /* 0x000fcc0000000000 */
[----:B------:R-:W-:Y:S01]  /*05f0*/  DFMA R16, R18, R16, UR8 ;  /* 0x0000000812107e2b */ /* 0x000fe20008000010 */
        /* <DEDUP_REMOVED lines=20> */
[----:B------:R-:W-:-:S08]  /*0740*/  DFMA R16, R18, R16, UR8 ;  /* 0x0000000812107e2b */ /* 0x000fd00008000010 */
[----:B------:R-:W-:-:S08]  /*0750*/  DFMA R16, R18, R16, 1 ;  /* 0x3ff000001210742b */ /* 0x000fd00000000010 */
[----:B------:R-:W-:Y:S02]  /*0760*/  DFMA R18, R18, R16, 1 ;  /* 0x3ff000001212742b */ /* 0x000fe40000000010 */
[----:B------:R-:W-:-:S08]  /*0770*/  DFMA R16, -R10, R22, 1 ;  /* 0x3ff000000a10742b */ /* 0x000fd00000000116 */
[----:B------:R-:W-:Y:S01]  /*0780*/  DFMA R22, R22, R16, R22 ;  /* 0x000000101616722b */ /* 0x000fe20000000016 */
[----:B------:R-:W-:Y:S02]  /*0790*/  IMAD R17, R14, 0x100000, R19 ;  /* 0x001000000e117824 */ /* 0x000fe400078e0213 */
[----:B------:R-:W-:Y:S01]  /*07a0*/  IMAD.MOV.U32 R16, RZ, RZ, R18 ;  /* 0x000000ffff107224 */ /* 0x000fe200078e0012 */
[----:B------:R-:W-:Y:S07]  /*07b0*/  @!P2 BRA `(.L_x_4) ;  /* 0x000000000034a947 */ /* 0x000fee0003800000 */
[----:B------:R-:W-:Y:S01]  /*07c0*/  FSETP.GEU.AND P3, PT, |R13|, 4.2275390625, PT ;  /* 0x408748000d00780b */ /* 0x000fe20003f6e200 */
[C---:B------:R-:W-:Y:S02]  /*07d0*/  DADD R16, R12.reuse, +INF ;  /* 0x7ff000000c107429 */ /* 0x040fe40000000000 */
[----:B------:R-:W-:-:S08]  /*07e0*/  DSETP.GEU.AND P2, PT, R12, RZ, PT ;  /* 0x000000ff0c00722a */ /* 0x000fd00003f4e000 */
[----:B------:R-:W-:Y:S02]  /*07f0*/  FSEL R16, R16, RZ, P2 ;  /* 0x000000ff10107208 */ /* 0x000fe40001000000 */
[----:B------:R-:W-:Y:S01]  /*0800*/  @!P3 LEA.HI R7, R14, R14, RZ, 0x1 ;  /* 0x0000000e0e07b211 */ /* 0x000fe200078f08ff */
[----:B------:R-:W-:Y:S01]  /*0810*/  @!P3 IMAD.MOV.U32 R12, RZ, RZ, R18 ;  /* 0x000000ffff0cb224 */ /* 0x000fe200078e0012 */
[----:B------:R-:W-:Y:S02]  /*0820*/  FSEL R17, R17, RZ, P2 ;  /* 0x000000ff11117208 */ /* 0x000fe40001000000 */
[----:B------:R-:W-:-:S05]  /*0830*/  @!P3 SHF.R.S32.HI R7, RZ, 0x1, R7 ;  /* 0x00000001ff07b819 */ /* 0x000fca0000011407 */
[----:B------:R-:W-:Y:S02]  /*0840*/  @!P3 IMAD.IADD R14, R14, 0x1, -R7 ;  /* 0x000000010e0eb824 */ /* 0x000fe400078e0a07 */
[----:B------:R-:W-:-:S03]  /*0850*/  @!P3 IMAD R13, R7, 0x100000, R19 ;  /* 0x00100000070db824 */ /* 0x000fc600078e0213 */
[----:B------:R-:W-:Y:S01]  /*0860*/  @!P3 LEA R15, R14, 0x3ff00000, 0x14 ;  /* 0x3ff000000e0fb811 */ /* 0x000fe200078ea0ff */
[----:B------:R-:W-:-:S06]  /*0870*/  @!P3 IMAD.MOV.U32 R14, RZ, RZ, RZ ;  /* 0x000000ffff0eb224 */ /* 0x000fcc00078e00ff */
[----:B------:R-:W-:-:S11]  /*0880*/  @!P3 DMUL R16, R12, R14 ;  /* 0x0000000e0c10b228 */ /* 0x000fd60000000000 */
.L_x_4:
[----:B------:R-:W-:Y:S05]  /*0890*/  BSYNC.RECONVERGENT B0 ;  /* 0x0000000000007941 */ /* 0x000fea0003800200 */
.L_x_3:
[----:B------:R-:W-:Y:S05]  /*08a0*/  @P4 BRA `(.L_x_5) ;  /* 0x0000000000104947 */ /* 0x000fea0003800000 */
[----:B------:R-:W-:Y:S02]  /*08b0*/  LOP3.LUT R7, R11, 0x7fffffff, RZ, 0xc0, !PT ;  /* 0x7fffffff0b077812 */ /* 0x000fe400078ec0ff */
[----:B------:R-:W-:-:S03]  /*08c0*/  MOV R12, 0x8f0 ;  /* 0x000008f0000c7802 */ /* 0x000fc60000000f00 */
[----:B------:R-:W-:-:S07]  /*08d0*/  VIADD R7, R7, 0xfff00000 ;  /* 0xfff0000007077836 */ /* 0x000fce0000000000 */
[----:B0----5:R-:W-:Y:S05]  /*08e0*/  CALL.REL.NOINC `($__internal_0_$__cuda_sm20_dblrcp_rn_slowpath_v3) ;  /* 0x00000030001c7944 */ /* 0x021fea0003c00000 */
.L_x_5:
[----:B------:R-:W-:Y:S01]  /*08f0*/  DMUL R22, R22, R16 ;  /* 0x0000001016167228 */ /* 0x000fe20000000000 */
[----:B------:R-:W-:Y:S06]  /*0900*/  BSSY.RECONVERGENT B0, `(.L_x_6) ;  /* 0x0000030000007945 */ /* 0x000fec0003800200 */
[----:B------:R1:W-:Y:S01]  /*0910*/  STS.64 [R6], R22 ;  /* 0x0000001606007388 */ /* 0x0003e20000000a00 */
[----:B------:R-:W-:Y:S06]  /*0920*/  BAR.SYNC.DEFER_BLOCKING 0x0 ;  /* 0x0000000000007b1d */ /* 0x000fec0000010000 */
[----:B------:R-:W-:Y:S05]  /*0930*/  @P0 BRA `(.L_x_7) ;  /* 0x0000000000b00947 */ /* 0x000fea0003800000 */
[----:B------:R-:W2:Y:S01]  /*0940*/  S2UR UR8, SR_CgaCtaId ;  /* 0x00000000000879c3 */ /* 0x000ea20000008800 */
[----:B------:R-:W-:Y:S01]  /*0950*/  UMOV UR7, 0x400 ;  /* 0x0000040000077882 */ /* 0x000fe20000000000 */
[----:B------:R-:W-:Y:S01]  /*0960*/  CS2R R10, SRZ ;  /* 0x00000000000a7805 */ /* 0x000fe2000001ff00 */
[----:B--2---:R-:W-:-:S03]  /*0970*/  ULEA UR7, UR8, UR7, 0x18 ;  /* 0x0000000708077291 */ /* 0x004fc6000f8ec0ff */
[----:B------:R-:W-:-:S06]  /*0980*/  UMOV UR8, 0x10 ;  /* 0x0000001000087882 */ /* 0x000fcc0000000000 */
[----:B------:R-:W-:Y:S01]  /*0990*/  STS.64 [UR7+0x49b0], RZ ;  /* 0x0049b0ffff007988 */ /* 0x000fe20008000a07 */
[----:B------:R-:W-:-:S12]  /*09a0*/  UIADD3 UR7, UPT, UPT, UR6, 0x10, URZ ;  /* 0x0000001006077890 */ /* 0x000fd8000fffe0ff */
.L_x_8:
[----:B--2---:R-:W2:Y:S01]  /*09b0*/  LDS.64 R12, [UR7+-0x10] ;  /* 0xfffff007ff0c7984 */ /* 0x004ea20008000a00 */
[----:B------:R-:W-:Y:S01]  /*09c0*/  UISETP.NE.AND UP0, UPT, UR8, 0xeb0, UPT ;  /* 0x00000eb00800788c */ /* 0x000fe2000bf05270 */
[----:B--2---:R-:W-:-:S14]  /*09d0*/  DSETP.GEU.AND P0, PT, R10, R12, PT ;  /* 0x0000000c0a00722a */ /* 0x004fdc0003f0e000 */
[----:B------:R-:W2:Y:S01]  /*09e0*/  @!P0 S2R R14, SR_CgaCtaId ;  /* 0x00000000000e8919 */ /* 0x000ea20000008800 */
[----:B------:R-:W-:Y:S01]  /*09f0*/  @!P0 MOV R7, 0x400 ;  /* 0x0000040000078802 */ /* 0x000fe20000000f00 */
[----:B------:R-:W-:Y:S02]  /*0a00*/  @!P0 IMAD.MOV.U32 R10, RZ, RZ, R12 ;  /* 0x000000ffff0a8224 */ /* 0x000fe400078e000c */
[----:B------:R-:W-:Y:S01]  /*0a10*/  @!P0 IMAD.MOV.U32 R11, RZ, RZ, R13 ;  /* 0x000000ffff0b8224 */ /* 0x000fe200078e000d */
[----:B--2---:R-:W-:-:S05]  /*0a20*/  @!P0 LEA R7, R14, R7, 0x18 ;  /* 0x000000070e078211 */ /* 0x004fca00078ec0ff */
[----:B------:R-:W-:Y:S04]  /*0a30*/  @!P0 STS.64 [R7+0x49b0], R12 ;  /* 0x0049b00c07008388 */ /* 0x000fe80000000a00 */
[----:B------:R-:W2:Y:S02]  /*0a40*/  LDS.64 R14, [UR7+-0x8] ;  /* 0xfffff807ff0e7984 */ /* 0x000ea40008000a00 */
[----:B--2---:R-:W-:-:S14]  /*0a50*/  DSETP.GEU.AND P0, PT, R10, R14, PT ;  /* 0x0000000e0a00722a */ /* 0x004fdc0003f0e000 */
[----:B------:R-:W2:Y:S01]  /*0a60*/  @!P0 S2R R17, SR_CgaCtaId ;  /* 0x0000000000118919 */ /* 0x000ea20000008800 */
[----:B------:R-:W-:Y:S01]  /*0a70*/  @!P0 MOV R16, 0x400 ;  /* 0x0000040000108802 */ /* 0x000fe20000000f00 */
[----:B------:R-:W-:Y:S02]  /*0a80*/  @!P0 IMAD.MOV.U32 R10, RZ, RZ, R14 ;  /* 0x000000ffff0a8224 */ /* 0x000fe400078e000e */
[----:B------:R-:W-:Y:S01]  /*0a90*/  @!P0 IMAD.MOV.U32 R11, RZ, RZ, R15 ;  /* 0x000000ffff0b8224 */ /* 0x000fe200078e000f */
[----:B--2---:R-:W-:-:S05]  /*0aa0*/  @!P0 LEA R19, R17, R16, 0x18 ;  /* 0x0000001011138211 */ /* 0x004fca00078ec0ff */
[----:B------:R-:W-:Y:S04]  /*0ab0*/  @!P0 STS.64 [R19+0x49b0], R14 ;  /* 0x0049b00e13008388 */ /* 0x000fe80000000a00 */
[----:B------:R-:W2:Y:S02]  /*0ac0*/  LDS.64 R16, [UR7] ;  /* 0x00000007ff107984 */ /* 0x000ea40008000a00 */
[----:B--2---:R-:W-:-:S14]  /*0ad0*/  DSETP.GEU.AND P0, PT, R10, R16, PT ;  /* 0x000000100a00722a */ /* 0x004fdc0003f0e000 */
[----:B------:R-:W2:Y:S01]  /*0ae0*/  @!P0 S2R R12, SR_CgaCtaId ;  /* 0x00000000000c8919 */ /* 0x000ea20000008800 */
[----:B------:R-:W-:Y:S01]  /*0af0*/  @!P0 MOV R7, 0x400 ;  /* 0x0000040000078802 */ /* 0x000fe20000000f00 */
[----:B------:R-:W-:Y:S02]  /*0b00*/  @!P0 IMAD.MOV.U32 R10, RZ, RZ, R16 ;  /* 0x000000ffff0a8224 */ /* 0x000fe400078e0010 */
[----:B------:R-:W-:Y:S01]  /*0b10*/  @!P0 IMAD.MOV.U32 R11, RZ, RZ, R17 ;  /* 0x000000ffff0b8224 */ /* 0x000fe200078e0011 */
[----:B--2---:R-:W-:-:S05]  /*0b20*/  @!P0 LEA R7, R12, R7, 0x18 ;  /* 0x000000070c078211 */ /* 0x004fca00078ec0ff */
[----:B------:R2:W-:Y:S01]  /*0b30*/  @!P0 STS.64 [R7+0x49b0], R16 ;  /* 0x0049b01007008388 */ /* 0x0005e20000000a00 */
[----:B------:R-:W-:Y:S05]  /*0b40*/  BRA.U !UP0, `(.L_x_7) ;  /* 0x00000001082c7547 */ /* 0x000fea000b800000 */
[----:B------:R-:W3:Y:S01]  /*0b50*/  LDS.64 R12, [UR7+0x8] ;  /* 0x00000807ff0c7984 */ /* 0x000ee20008000a00 */
[----:B------:R-:W-:Y:S02]  /*0b60*/  UIADD3 UR8, UPT, UPT, UR8, 0x20, URZ ;  /* 0x0000002008087890 */ /* 0x000fe4000fffe0ff */
[----:B------:R-:W-:Y:S01]  /*0b70*/  UIADD3 UR7, UPT, UPT, UR7, 0x20, URZ ;  /* 0x0000002007077890 */ /* 0x000fe2000fffe0ff */
[----:B---3--:R-:W-:-:S14]  /*0b80*/  DSETP.GEU.AND P0, PT, R10, R12, PT ;  /* 0x0000000c0a00722a */ /* 0x008fdc0003f0e000 */
[----:B------:R-:W3:Y:S01]  /*0b90*/  @!P0 S2R R14, SR_CgaCtaId ;  /* 0x00000000000e8919 */ /* 0x000ee20000008800 */
[----:B--2---:R-:W-:Y:S01]  /*0ba0*/  @!P0 MOV R7, 0x400 ;  /* 0x0000040000078802 */ /* 0x004fe20000000f00 */
[----:B------:R-:W-:Y:S02]  /*0bb0*/  @!P0 IMAD.MOV.U32 R10, RZ, RZ, R12 ;  /* 0x000000ffff0a8224 */ /* 0x000fe400078e000c */
[----:B------:R-:W-:Y:S01]  /*0bc0*/  @!P0 IMAD.MOV.U32 R11, RZ, RZ, R13 ;  /* 0x000000ffff0b8224 */ /* 0x000fe200078e000d */
[----:B---3--:R-:W-:-:S05]  /*0bd0*/  @!P0 LEA R7, R14, R7, 0x18 ;  /* 0x000000070e078211 */ /* 0x008fca00078ec0ff */
[----:B------:R2:W-:Y:S01]  /*0be0*/  @!P0 STS.64 [R7+0x49b0], R12 ;  /* 0x0049b00c07008388 */ /* 0x0005e20000000a00 */
[----:B------:R-:W-:Y:S05]  /*0bf0*/  BRA `(.L_x_8) ;  /* 0xfffffffc006c7947 */ /* 0x000fea000383ffff */
.L_x_7:
[----:B------:R-:W-:Y:S05]  /*0c00*/  BSYNC.RECONVERGENT B0 ;  /* 0x0000000000007941 */ /* 0x000fea0003800200 */
.L_x_6:
[----:B------:R-:W3:Y:S08]  /*0c10*/  S2UR UR8, SR_CgaCtaId ;  /* 0x00000000000879c3 */ /* 0x000ef00000008800 */
[----:B------:R-:W-:Y:S01]  /*0c20*/  BAR.SYNC.DEFER_BLOCKING 0x0 ;  /* 0x0000000000007b1d */ /* 0x000fe20000010000 */
[----:B------:R-:W-:-:S05]  /*0c30*/  IMAD.MOV.U32 R10, RZ, RZ, 0x1 ;  /* 0x00000001ff0a7424 */ /* 0x000fca00078e00ff */
[----:B------:R-:W-:Y:S01]  /*0c40*/  UMOV UR7, 0x400 ;  /* 0x0000040000077882 */ /* 0x000fe20000000000 */
[----:B------:R-:W-:Y:S01]  /*0c50*/  BSSY.RECONVERGENT B0, `(.L_x_9) ;  /* 0x0000018000007945 */ /* 0x000fe20003800200 */
[----:B---3--:R-:W-:Y:S01]  /*0c60*/  ULEA UR7, UR8, UR7, 0x18 ;  /* 0x0000000708077291 */ /* 0x008fe2000f8ec0ff */
[----:B--2---:R-:W2:Y:S08]  /*0c70*/  LDS.64 R16, [R6] ;  /* 0x0000000006107984 */ /* 0x004eb00000000a00 */
[----:B------:R-:W3:Y:S01]  /*0c80*/  LDS.64 R20, [UR7+0x49b0] ;  /* 0x0049b007ff147984 */ /* 0x000ee20008000a00 */
[----:B--2---:R-:W-:Y:S01]  /*0c90*/  FSETP.GEU.AND P2, PT, |R17|, 6.5827683646048100446e-37, PT ;  /* 0x036000001100780b */ /* 0x004fe20003f4e200 */
[----:B---3--:R-:W2:Y:S02]  /*0ca0*/  MUFU.RCP64H R11, R21 ;  /* 0x00000015000b7308 */ /* 0x008ea40000001800 */
[----:B--2---:R-:W-:-:S08]  /*0cb0*/  DFMA R12, -R20, R10, 1 ;  /* 0x3ff00000140c742b */ /* 0x004fd0000000010a */
[----:B------:R-:W-:-:S08]  /*0cc0*/  DFMA R12, R12, R12, R12 ;  /* 0x0000000c0c0c722b */ /* 0x000fd0000000000c */
[----:B------:R-:W-:-:S08]  /*0cd0*/  DFMA R12, R10, R12, R10 ;  /* 0x0000000c0a0c722b */ /* 0x000fd0000000000a */
[----:B------:R-:W-:-:S08]  /*0ce0*/  DFMA R10, -R20, R12, 1 ;  /* 0x3ff00000140a742b */ /* 0x000fd0000000010c */
[----:B------:R-:W-:Y:S02]  /*0cf0*/  DFMA R12, R12, R10, R12 ;  /* 0x0000000a0c0c722b */ /* 0x000fe4000000000c */
[----:B------:R2:W3:Y:S06]  /*0d00*/  LDS.64 R10, [R2] ;  /* 0x00000000020a7984 */ /* 0x0004ec0000000a00 */
[----:B------:R-:W-:-:S08]  /*0d10*/  DMUL R14, R16, R12 ;  /* 0x0000000c100e7228 */ /* 0x000fd00000000000 */
[----:B------:R-:W-:-:S08]  /*0d20*/  DFMA R18, -R20, R14, R16 ;  /* 0x0000000e1412722b */ /* 0x000fd00000000110 */
[----:B------:R-:W-:-:S10]  /*0d30*/  DFMA R12, R12, R18, R14 ;  /* 0x000000120c0c722b */ /* 0x000fd4000000000e */
[----:B------:R-:W-:-:S05]  /*0d40*/  FFMA R7, RZ, R21, R13 ;  /* 0x00000015ff077223 */ /* 0x000fca000000000d */
[----:B------:R-:W-:-:S13]  /*0d50*/  FSETP.GT.AND P0, PT, |R7|, 1.469367938527859385e-39, PT ;  /* 0x001000000700780b */ /* 0x000fda0003f04200 */
[----:B--23--:R-:W-:Y:S05]  /*0d60*/  @P0 BRA P2, `(.L_x_10) ;  /* 0x0000000000180947 */ /* 0x00cfea0001000000 */
[----:B------:R-:W-:Y:S01]  /*0d70*/  IMAD.MOV.U32 R32, RZ, RZ, R16 ;  /* 0x000000ffff207224 */ /* 0x000fe200078e0010 */
[----:B------:R-:W-:Y:S01]  /*0d80*/  MOV R16, 0xdb0 ;  /* 0x00000db000107802 */ /* 0x000fe20000000f00 */
[----:B------:R-:W-:-:S07]  /*0d90*/  IMAD.MOV.U32 R36, RZ, RZ, R20 ;  /* 0x000000ffff247224 */ /* 0x000fce00078e0014 */
[----:B01---5:R-:W-:Y:S05]  /*0da0*/  CALL.REL.NOINC `($__internal_1_$__cuda_sm20_div_rn_f64_full) ;  /* 0x0000002c00947944 */ /* 0x023fea0003c00000 */
[----:B------:R-:W-:Y:S02]  /*0db0*/  IMAD.MOV.U32 R12, RZ, RZ, R38 ;  /* 0x000000ffff0c7224 */ /* 0x000fe400078e0026 */
[----:B------:R-:W-:-:S07]  /*0dc0*/  IMAD.MOV.U32 R13, RZ, RZ, R39 ;  /* 0x000000ffff0d7224 */ /* 0x000fce00078e0027 */
.L_x_10:
[----:B------:R-:W-:Y:S05]  /*0dd0*/  BSYNC.RECONVERGENT B0 ;  /* 0x0000000000007941 */ /* 0x000fea0003800200 */
.L_x_9:
[----:B-----5:R-:W-:-:S07]  /*0de0*/  DFMA R4, R4, R12, R10 ;  /* 0x0000000c0404722b */ /* 0x020fce000000000a */
[----:B------:R2:W-:Y:S01]  /*0df0*/  STS.64 [R2], R4 ;  /* 0x0000000402007388 */ /* 0x0005e20000000a00 */
[----:B------:R-:W-:Y:S06]  /*0e00*/  BAR.SYNC.DEFER_BLOCKING 0x0 ;  /* 0x0000000000007b1d */ /* 0x000fec0000010000 */
[----:B------:R-:W-:Y:S05]  /*0e10*/  @P1 BRA `(.L_x_11) ;  /* 0xfffffff000e01947 */ /* 0x000fea000383ffff */
.L_x_0:
[----:B------:R-:W-:Y:S01]  /*0e20*/  ISETP.NE.AND P0, PT, R0, RZ, PT ;  /* 0x000000ff0000720c */ /* 0x000fe20003f05270 */
[----:B------:R-:W-:-:S12]  /*0e30*/  BSSY.RECONVERGENT B0, `(.L_x_12) ;  /* 0x000002e000007945 */ /* 0x000fd80003800200 */
[----:B------:R-:W-:Y:S05]  /*0e40*/  @P0 BRA `(.L_x_13) ;  /* 0x0000000000b00947 */ /* 0x000fea0003800000 */
[----:B------:R-:W3:Y:S01]  /*0e50*/  S2UR UR6, SR_CgaCtaId ;  /* 0x00000000000679c3 */ /* 0x000ee20000008800 */
[----:B------:R-:W-:Y:S01]  /*0e60*/  UMOV UR4, 0x400 ;  /* 0x0000040000047882 */ /* 0x000fe20000000000 */
[----:B--2---:R-:W-:Y:S01]  /*0e70*/  CS2R R4, SRZ ;  /* 0x0000000000047805 */ /* 0x004fe2000001ff00 */
[----:B---3--:R-:W-:-:S03]  /*0e80*/  ULEA UR4, UR6, UR4, 0x18 ;  /* 0x0000000406047291 */ /* 0x008fc6000f8ec0ff */
[----:B------:R-:W-:-:S06]  /*0e90*/  UMOV UR6, 0x10 ;  /* 0x0000001000067882 */ /* 0x000fcc0000000000 */
[----:B------:R-:W-:Y:S01]  /*0ea0*/  STS.64 [UR4+0x49b0], RZ ;  /* 0x0049b0ffff007988 */ /* 0x000fe20008000a04 */
[----:B------:R-:W-:-:S12]  /*0eb0*/  UIADD3 UR4, UPT, UPT, UR5, 0x10, URZ ;  /* 0x0000001005047890 */ /* 0x000fd8000fffe0ff */
.L_x_14:
[----:B-12---:R-:W1:Y:S01]  /*0ec0*/  LDS.64 R6, [UR4+-0x10] ;  /* 0xfffff004ff067984 */ /* 0x006e620008000a00 */
[----:B------:R-:W-:Y:S01]  /*0ed0*/  UISETP.NE.AND UP0, UPT, UR6, 0xeb0, UPT ;  /* 0x00000eb00600788c */ /* 0x000fe2000bf05270 */
[----:B-1----:R-:W-:-:S14]  /*0ee0*/  DSETP.GEU.AND P0, PT, R4, R6, PT ;  /* 0x000000060400722a */ /* 0x002fdc0003f0e000 */
[----:B------:R-:W1:Y:S01]  /*0ef0*/  @!P0 S2R R8, SR_CgaCtaId ;  /* 0x0000000000088919 */ /* 0x000e620000008800 */
[----:B------:R-:W-:Y:S01]  /*0f00*/  @!P0 MOV R3, 0x400 ;  /* 0x0000040000038802 */ /* 0x000fe20000000f00 */
[----:B------:R-:W-:Y:S02]  /*0f10*/  @!P0 IMAD.MOV.U32 R4, RZ, RZ, R6 ;  /* 0x000000ffff048224 */ /* 0x000fe400078e0006 */
[----:B------:R-:W-:Y:S01]  /*0f20*/  @!P0 IMAD.MOV.U32 R5, RZ, RZ, R7 ;  /* 0x000000ffff058224 */ /* 0x000fe200078e0007 */
[----:B-1----:R-:W-:-:S05]  /*0f30*/  @!P0 LEA R3, R8, R3, 0x18 ;  /* 0x0000000308038211 */ /* 0x002fca00078ec0ff */
[----:B------:R-:W-:Y:S04]  /*0f40*/  @!P0 STS.64 [R3+0x49b0], R6 ;  /* 0x0049b00603008388 */ /* 0x000fe80000000a00 */
[----:B------:R-:W1:Y:S02]  /*0f50*/  LDS.64 R8, [UR4+-0x8] ;  /* 0xfffff804ff087984 */ /* 0x000e640008000a00 */
[----:B-1----:R-:W-:-:S14]  /*0f60*/  DSETP.GEU.AND P0, PT, R4, R8, PT ;  /* 0x000000080400722a */ /* 0x002fdc0003f0e000 */
[----:B------:R-:W1:Y:S01]  /*0f70*/  @!P0 S2R R11, SR_CgaCtaId ;  /* 0x00000000000b8919 */ /* 0x000e620000008800 */
[----:B------:R-:W-:Y:S01]  /*0f80*/  @!P0 MOV R10, 0x400 ;  /* 0x00000400000a8802 */ /* 0x000fe20000000f00 */
[----:B------:R-:W-:Y:S02]  /*0f90*/  @!P0 IMAD.MOV.U32 R4, RZ, RZ, R8 ;  /* 0x000000ffff048224 */ /* 0x000fe400078e0008 */
[----:B------:R-:W-:Y:S01]  /*0fa0*/  @!P0 IMAD.MOV.U32 R5, RZ, RZ, R9 ;  /* 0x000000ffff058224 */ /* 0x000fe200078e0009 */
[----:B-1----:R-:W-:-:S05]  /*0fb0*/  @!P0 LEA R13, R11, R10, 0x18 ;  /* 0x0000000a0b0d8211 */ /* 0x002fca00078ec0ff */
[----:B------:R-:W-:Y:S04]  /*0fc0*/  @!P0 STS.64 [R13+0x49b0], R8 ;  /* 0x0049b0080d008388 */ /* 0x000fe80000000a00 */
[----:B------:R-:W1:Y:S02]  /*0fd0*/  LDS.64 R10, [UR4] ;  /* 0x00000004ff0a7984 */ /* 0x000e640008000a00 */
[----:B-1----:R-:W-:-:S14]  /*0fe0*/  DSETP.GEU.AND P0, PT, R4, R10, PT ;  /* 0x0000000a0400722a */ /* 0x002fdc0003f0e000 */
[----:B------:R-:W1:Y:S01]  /*0ff0*/  @!P0 S2R R6, SR_CgaCtaId ;  /* 0x0000000000068919 */ /* 0x000e620000008800 */
[----:B------:R-:W-:Y:S01]  /*1000*/  @!P0 MOV R3, 0x400 ;  /* 0x0000040000038802 */ /* 0x000fe20000000f00 */
[----:B------:R-:W-:Y:S02]  /*1010*/  @!P0 IMAD.MOV.U32 R4, RZ, RZ, R10 ;  /* 0x000000ffff048224 */ /* 0x000fe400078e000a */
[----:B------:R-:W-:Y:S01]  /*1020*/  @!P0 IMAD.MOV.U32 R5, RZ, RZ, R11 ;  /* 0x000000ffff058224 */ /* 0x000fe200078e000b */
[----:B-1----:R-:W-:-:S05]  /*1030*/  @!P0 LEA R3, R6, R3, 0x18 ;  /* 0x0000000306038211 */ /* 0x002fca00078ec0ff */
[----:B------:R3:W-:Y:S01]  /*1040*/  @!P0 STS.64 [R3+0x49b0], R10 ;  /* 0x0049b00a03008388 */ /* 0x0007e20000000a00 */
[----:B------:R-:W-:Y:S05]  /*1050*/  BRA.U !UP0, `(.L_x_13) ;  /* 0x00000001082c7547 */ /* 0x000fea000b800000 */
[----:B------:R-:W1:Y:S01]  /*1060*/  LDS.64 R6, [UR4+0x8] ;  /* 0x00000804ff067984 */ /* 0x000e620008000a00 */
[----:B------:R-:W-:Y:S02]  /*1070*/  UIADD3 UR6, UPT, UPT, UR6, 0x20, URZ ;  /* 0x0000002006067890 */ /* 0x000fe4000fffe0ff */
[----:B------:R-:W-:Y:S01]  /*1080*/  UIADD3 UR4, UPT, UPT, UR4, 0x20, URZ ;  /* 0x0000002004047890 */ /* 0x000fe2000fffe0ff */
[----:B-1----:R-:W-:-:S14]  /*1090*/  DSETP.GEU.AND P0, PT, R4, R6, PT ;  /* 0x000000060400722a */ /* 0x002fdc0003f0e000 */
[----:B------:R-:W1:Y:S01]  /*10a0*/  @!P0 S2R R8, SR_CgaCtaId ;  /* 0x0000000000088919 */ /* 0x000e620000008800 */
[----:B---3--:R-:W-:Y:S01]  /*10b0*/  @!P0 MOV R3, 0x400 ;  /* 0x0000040000038802 */ /* 0x008fe20000000f00 */
[----:B------:R-:W-:Y:S02]  /*10c0*/  @!P0 IMAD.MOV.U32 R4, RZ, RZ, R6 ;  /* 0x000000ffff048224 */ /* 0x000fe400078e0006 */
[----:B------:R-:W-:Y:S01]  /*10d0*/  @!P0 IMAD.MOV.U32 R5, RZ, RZ, R7 ;  /* 0x000000ffff058224 */ /* 0x000fe200078e0007 */
[----:B-1----:R-:W-:-:S05]  /*10e0*/  @!P0 LEA R3, R8, R3, 0x18 ;  /* 0x0000000308038211 */ /* 0x002fca00078ec0ff */
[----:B------:R2:W-:Y:S01]  /*10f0*/  @!P0 STS.64 [R3+0x49b0], R6 ;  /* 0x0049b00603008388 */ /* 0x0005e20000000a00 */
[----:B------:R-:W-:Y:S05]  /*1100*/  BRA `(.L_x_14) ;  /* 0xfffffffc006c7947 */ /* 0x000fea000383ffff */
.L_x_13:
[----:B------:R-:W-:Y:S05]  /*1110*/  BSYNC.RECONVERGENT B0 ;  /* 0x0000000000007941 */ /* 0x000fea0003800200 */
.L_x_12:
[----:B------:R-:W4:Y:S08]  /*1120*/  S2UR UR5, SR_CgaCtaId ;  /* 0x00000000000579c3 */ /* 0x000f300000008800 */
[----:B------:R-:W-:Y:S01]  /*1130*/  BAR.SYNC.DEFER_BLOCKING 0x0 ;  /* 0x0000000000007b1d */ /* 0x000fe20000010000 */
[----:B--2---:R-:W-:-:S05]  /*1140*/  IMAD.MOV.U32 R4, RZ, RZ, 0x1 ;  /* 0x00000001ff047424 */ /* 0x004fca00078e00ff */
[----:B------:R-:W-:Y:S01]  /*1150*/  UMOV UR4, 0x400 ;  /* 0x0000040000047882 */ /* 0x000fe20000000000 */
[----:B------:R-:W-:Y:S01]  /*1160*/  BSSY.RECONVERGENT B0, `(.L_x_15) ;  /* 0x0000017000007945 */ /* 0x000fe20003800200 */
[----:B----4-:R-:W-:Y:S01]  /*1170*/  ULEA UR4, UR5, UR4, 0x18 ;  /* 0x0000000405047291 */ /* 0x010fe2000f8ec0ff */
[----:B------:R-:W2:Y:S08]  /*1180*/  LDS.64 R16, [R2] ;  /* 0x0000000002107984 */ /* 0x000eb00000000a00 */
[----:B------:R-:W4:Y:S01]  /*1190*/  LDS.64 R20, [UR4+0x49b0] ;  /* 0x0049b004ff147984 */ /* 0x000f220008000a00 */
[----:B--2---:R-:W-:Y:S01]  /*11a0*/  FSETP.GEU.AND P1, PT, |R17|, 6.5827683646048100446e-37, PT ;  /* 0x036000001100780b */ /* 0x004fe20003f2e200 */
[----:B----4-:R-:W1:Y:S02]  /*11b0*/  MUFU.RCP64H R5, R21 ;  /* 0x0000001500057308 */ /* 0x010e640000001800 */
        /* <DEDUP_REMOVED lines=8> */
[----:B---3--:R-:W-:-:S05]  /*1240*/  FFMA R3, RZ, R21, R5 ;  /* 0x00000015ff037223 */ /* 0x008fca0000000005 */
[----:B------:R-:W-:-:S13]  /*1250*/  FSETP.GT.AND P0, PT, |R3|, 1.469367938527859385e-39, PT ;  /* 0x001000000300780b */ /* 0x000fda0003f04200 */
[----:B------:R-:W-:Y:S05]  /*1260*/  @P0 BRA P1, `(.L_x_16) ;  /* 0x0000000000180947 */ /* 0x000fea0000800000 */
[----:B------:R-:W-:Y:S01]  /*1270*/  IMAD.MOV.U32 R32, RZ, RZ, R16 ;  /* 0x000000ffff207224 */ /* 0x000fe200078e0010 */
[----:B------:R-:W-:Y:S01]  /*1280*/  MOV R16, 0x12b0 ;  /* 0x000012b000107802 */ /* 0x000fe20000000f00 */
[----:B------:R-:W-:-:S07]  /*1290*/  IMAD.MOV.U32 R36, RZ, RZ, R20 ;  /* 0x000000ffff247224 */ /* 0x000fce00078e0014 */
[----:B0-----:R-:W-:Y:S05]  /*12a0*/  CALL.REL.NOINC `($__internal_1_$__cuda_sm20_div_rn_f64_full) ;  /* 0x0000002800547944 */ /* 0x001fea0003c00000 */
[----:B------:R-:W-:Y:S02]  /*12b0*/  IMAD.MOV.U32 R4, RZ, RZ, R38 ;  /* 0x000000ffff047224 */ /* 0x000fe400078e0026 */
[----:B------:R-:W-:-:S07]  /*12c0*/  IMAD.MOV.U32 R5, RZ, RZ, R39 ;  /* 0x000000ffff057224 */ /* 0x000fce00078e0027 */
.L_x_16:
[----:B------:R-:W-:Y:S05]  /*12d0*/  BSYNC.RECONVERGENT B0 ;  /* 0x0000000000007941 */ /* 0x000fea0003800200 */
.L_x_15:
[----:B------:R-:W1:Y:S01]  /*12e0*/  S2R R7, SR_CgaCtaId ;  /* 0x0000000000077919 */ /* 0x000e620000008800 */
[----:B------:R-:W2:Y:S01]  /*12f0*/  S2UR UR4, SR_CTAID.X ;  /* 0x00000000000479c3 */ /* 0x000ea20000002500 */
[----:B------:R-:W-:Y:S01]  /*1300*/  UMOV UR8, 0x7ae147ae ;  /* 0x7ae147ae00087882 */ /* 0x000fe20000000000 */
[----:B------:R-:W-:Y:S01]  /*1310*/  UMOV UR9, 0x3fefae14 ;  /* 0x3fefae1400097882 */ /* 0x000fe20000000000 */
[----:B------:R-:W3:Y:S01]  /*1320*/  LDCU.64 UR6, c[0x0][0x3b0] ;  /* 0x00007600ff0677ac */ /* 0x000ee20008000a00 */
[----:B------:R-:W-:Y:S01]  /*1330*/  DMUL R4, R4, UR8 ;  /* 0x0000000804047c28 */ /* 0x000fe20008000000 */
[----:B------:R-:W-:Y:S01]  /*1340*/  VIADD R3, R0, 0xffffffc0 ;  /* 0xffffffc000037836 */ /* 0x000fe20000000000 */
[----:B------:R-:W4:Y:S01]  /*1350*/  I2F.F64.U32 R26, R0 ;  /* 0x00000000001a7312 */ /* 0x000f220000201800 */
[----:B------:R-:W-:Y:S01]  /*1360*/  MOV R6, 0x400 ;  /* 0x0000040000067802 */ /* 0x000fe20000000f00 */
[----:B------:R-:W5:Y:S01]  /*1370*/  LDC.64 R24, c[0x0][0x390] ;  /* 0x0000e400ff187b82 */ /* 0x000f620000000a00 */
[----:B------:R-:W-:Y:S01]  /*1380*/  UMOV UR12, 0x47ae147b ;  /* 0x47ae147b000c7882 */ /* 0x000fe20000000000 */
[----:B------:R-:W-:Y:S01]  /*1390*/  UMOV UR13, 0x3f947ae1 ;  /* 0x3f947ae1000d7882 */ /* 0x000fe20000000000 */
[----:B------:R0:W-:Y:S01]  /*13a0*/  STS.64 [R2], R4 ;  /* 0x0000000402007388 */ /* 0x0001e20000000a00 */
[----:B------:R-:W-:Y:S01]  /*13b0*/  CS2R R28, SRZ ;  /* 0x00000000001c7805 */ /* 0x000fe2000001ff00 */
[----:B------:R-:W0:Y:S01]  /*13c0*/  LDCU UR9, c[0x0][0x3b8] ;  /* 0x00007700ff0977ac */ /* 0x000e220008000800 */
[----:B------:R-:W0:Y:S02]  /*13d0*/  I2F.F64.U32 R10, R3 ;  /* 0x00000003000a7312 */ /* 0x000e240000201800 */
[----:B------:R-:W5:Y:S01]  /*13e0*/  LDC.64 R14, c[0x0][0x398] ;  /* 0x0000e600ff0e7b82 */ /* 0x000f620000000a00 */
[----:B---3--:R-:W-:Y:S01]  /*13f0*/  UIADD3 UR5, UP0, UPT, UR6, 0x1d4c0, URZ ;  /* 0x0001d4c006057890 */ /* 0x008fe2000ff1e0ff */
[----:B----4-:R-:W-:-:S06]  /*1400*/  DMUL R26, R26, UR12 ;  /* 0x0000000c1a1a7c28 */ /* 0x010fcc0008000000 */
[----:B------:R-:W3:Y:S01]  /*1410*/  LDC.64 R12, c[0x0][0x3a0] ;  /* 0x0000e800ff0c7b82 */ /* 0x000ee20000000a00 */
[----:B------:R-:W-:Y:S02]  /*1420*/  UIADD3.X UR6, UPT, UPT, URZ, UR7, URZ, UP0, !UPT ;  /* 0x00000007ff067290 */ /* 0x000fe400087fe4ff */
[----:B--2---:R-:W-:Y:S02]  /*1430*/  UIMAD UR7, UR4, 0xafc8, URZ ;  /* 0x0000afc8040778a4 */ /* 0x004fe4000f8e02ff */
[----:B------:R-:W-:Y:S01]  /*1440*/  UIMAD UR4, UR4, 0x3a98, URZ ;  /* 0x00003a98040478a4 */ /* 0x000fe2000f8e02ff */
[----:B0-----:R-:W-:Y:S01]  /*1450*/  DMUL R10, R10, UR12 ;  /* 0x0000000c0a0a7c28 */ /* 0x001fe20008000000 */
[----:B-1----:R-:W-:Y:S01]  /*1460*/  LEA R7, R7, R6, 0x18 ;  /* 0x0000000607077211 */ /* 0x002fe200078ec0ff */
[----:B------:R-:W0:Y:S01]  /*1470*/  LDC.64 R8, c[0x0][0x3a8] ;  /* 0x0000ea00ff087b82 */ /* 0x000e220000000a00 */
[----:B-----5:R-:W-:-:S04]  /*1480*/  IMAD.WIDE.U32 R24, R0, 0x8, R24 ;  /* 0x0000000800187825 */ /* 0x020fc800078e0018 */
[C---:B------:R-:W-:Y:S02]  /*1490*/  IMAD R4, R0.reuse, 0x18, R7 ;  /* 0x0000001800047824 */ /* 0x040fe400078e0207 */
[----:B------:R-:W-:Y:S02]  /*14a0*/  IMAD.U32 R5, RZ, RZ, UR7 ;  /* 0x00000007ff057e24 */ /* 0x000fe4000f8e00ff */
[----:B------:R-:W-:-:S04]  /*14b0*/  IMAD.WIDE.U32 R14, R0, 0x8, R14 ;  /* 0x00000008000e7825 */ /* 0x000fc800078e000e */
[----:B------:R-:W-:Y:S01]  /*14c0*/  IMAD.U32 R6, RZ, RZ, UR4 ;  /* 0x00000004ff067e24 */ /* 0x000fe2000f8e00ff */
[----:B------:R-:W-:Y:S01]  /*14d0*/  UMOV UR4, URZ ;  /* 0x000000ff00047c82 */ /* 0x000fe20008000000 */
[----:B---3--:R-:W-:-:S04]  /*14e0*/  IMAD.WIDE.U32 R12, R0, 0x8, R12 ;  /* 0x00000008000c7825 */ /* 0x008fc800078e000c */
[----:B0-----:R-:W-:Y:S01]  /*14f0*/  IMAD.WIDE.U32 R8, R0, 0x8, R8 ;  /* 0x0000000800087825 */ /* 0x001fe200078e0008 */
[----:B------:R-:W-:Y:S06]  /*1500*/  BAR.SYNC.DEFER_BLOCKING 0x0 ;  /* 0x0000000000007b1d */ /* 0x000fec0000010000 */
.L_x_71:
[----:B01----:R0:W5:Y:S04]  /*1510*/  LDG.E.64 R20, desc[UR10][R24.64] ;  /* 0x0000000a18147981 */ /* 0x003168000c1e1b00 */
[----:B------:R0:W5:Y:S01]  /*1520*/  LDG.E.64 R18, desc[UR10][R14.64] ;  /* 0x0000000a0e127981 */ /* 0x000162000c1e1b00 */
[----:B------:R-:W-:Y:S01]  /*1530*/  UMOV UR12, 0xd2f1a9fc ;  /* 0xd2f1a9fc000c7882 */ /* 0x000fe20000000000 */
[----:B------:R-:W-:Y:S01]  /*1540*/  UMOV UR13, 0x3f50624d ;  /* 0x3f50624d000d7882 */ /* 0x000fe20000000000 */
[----:B------:R-:W-:Y:S01]  /*1550*/  BSSY.RECONVERGENT B0, `(.L_x_17) ;  /* 0x0000009000007945 */ /* 0x000fe20003800200 */
[----:B---3--:R0:W1:Y:S01]  /*1560*/  LDS.64 R16, [R2] ;  /* 0x0000000002107984 */ /* 0x0080620000000a00 */
[----:B------:R-:W-:Y:S01]  /*1570*/  DMUL R44, R28, UR12 ;  /* 0x0000000c1c2c7c28 */ /* 0x000fe20008000000 */
[----:B------:R-:W-:Y:S01]  /*1580*/  IMAD.MOV.U32 R46, RZ, RZ, RZ ;  /* 0x000000ffff2e7224 */ /* 0x000fe200078e00ff */
[----:B------:R-:W-:Y:S01]  /*1590*/  MOV R48, 0x15e0 ;  /* 0x000015e000307802 */ /* 0x000fe20000000f00 */
[----:B------:R-:W-:-:S07]  /*15a0*/  IMAD.MOV.U32 R47, RZ, RZ, 0x40000000 ;  /* 0x40000000ff2f7424 */ /* 0x000fce00078e00ff */
[----:B------:R-:W-:Y:S02]  /*15b0*/  IMAD.MOV.U32 R32, RZ, RZ, R44 ;  /* 0x000000ffff207224 */ /* 0x000fe400078e002c */
[----:B0-2-4-:R-:W-:-:S07]  /*15c0*/  IMAD.MOV.U32 R7, RZ, RZ, R45 ;  /* 0x000000ffff077224 */ /* 0x015fce00078e002d */
[----:B-1---5:R-:W-:Y:S05]  /*15d0*/  CALL.REL.NOINC `($_Z11colorSimLMSILi471EEviPdS0_S0_S0_S0_S0_iPiid$__internal_accurate_pow) ;  /* 0x0000002800f87944 */ /* 0x022fea0003c00000 */
[----:B------:R-:W-:Y:S05]  /*15e0*/  BSYNC.RECONVERGENT B0 ;  /* 0x0000000000007941 */ /* 0x000fea0003800200 */
.L_x_17:
[C---:B------:R-:W-:Y:S01]  /*15f0*/  DADD R22, R44.reuse, 2 ;  /* 0x400000002c167429 */ /* 0x040fe20000000000 */
[----:B------:R-:W-:Y:S01]  /*1600*/  BSSY.RECONVERGENT B0, `(.L_x_18) ;  /* 0x000001b000007945 */ /* 0x000fe20003800200 */
[C---:B------:R-:W-:Y:S01]  /*1610*/  DSETP.NEU.AND P2, PT, R44.reuse, +INF , PT ;  /* 0x7ff000002c00742a */ /* 0x040fe20003f4d000 */
[----:B------:R-:W-:Y:S01]  /*1620*/  MOV R48, 0x17b0 ;  /* 0x000017b000307802 */ /* 0x000fe20000000f00 */
[C---:B------:R-:W-:Y:S02]  /*1630*/  DSETP.NEU.AND P0, PT, R44.reuse, RZ, PT ;  /* 0x000000ff2c00722a */ /* 0x040fe40003f0d000 */
[----:B------:R-:W-:-:S04]  /*1640*/  DSETP.NEU.AND P3, PT, R44, 1, PT ;  /* 0x3ff000002c00742a */ /* 0x000fc80003f6d000 */
[----:B------:R-:W-:Y:S02]  /*1650*/  LOP3.LUT R22, R23, 0x7ff00000, RZ, 0xc0, !PT ;  /* 0x7ff0000017167812 */ /* 0x000fe400078ec0ff */
[----:B------:R-:W-:Y:S02]  /*1660*/  FSEL R32, R32, RZ, P0 ;  /* 0x000000ff20207208 */ /* 0x000fe40000000000 */
[----:B------:R-:W-:Y:S01]  /*1670*/  ISETP.NE.AND P1, PT, R22, 0x7ff00000, PT ;  /* 0x7ff000001600780c */ /* 0x000fe20003f25270 */
[----:B------:R-:W-:Y:S01]  /*1680*/  DADD R22, -RZ, |R16| ;  /* 0x00000000ff167229 */ /* 0x000fe20000000510 */
[----:B------:R-:W-:Y:S02]  /*1690*/  FSEL R46, R7, RZ, P0 ;  /* 0x000000ff072e7208 */ /* 0x000fe40000000000 */
[----:B------:R-:W-:Y:S02]  /*16a0*/  @!P2 FSEL R32, R32, +QNAN , P1 ;  /* 0x7ff000002020a808 */ /* 0x000fe40000800000 */
[----:B------:R-:W-:-:S02]  /*16b0*/  @!P2 FSEL R46, R46, RZ, P1 ;  /* 0x000000ff2e2ea208 */ /* 0x000fc40000800000 */
[----:B------:R-:W-:Y:S02]  /*16c0*/  FSEL R45, R32, 1.875, P3 ;  /* 0x3ff00000202d7808 */ /* 0x000fe40001800000 */
[----:B------:R-:W-:Y:S01]  /*16d0*/  FSEL R46, R46, RZ, P3 ;  /* 0x000000ff2e2e7208 */ /* 0x000fe20001800000 */
[----:B------:R-:W-:Y:S01]  /*16e0*/  IMAD.MOV.U32 R32, RZ, RZ, R22 ;  /* 0x000000ffff207224 */ /* 0x000fe200078e0016 */
[--C-:B------:R-:W-:Y:S01]  /*16f0*/  SHF.R.U32.HI R7, RZ, 0x14, R45.reuse ;  /* 0x00000014ff077819 */ /* 0x100fe2000001162d */
[----:B------:R-:W-:Y:S02]  /*1700*/  IMAD.MOV.U32 R47, RZ, RZ, R45 ;  /* 0x000000ffff2f7224 */ /* 0x000fe400078e002d */
[----:B------:R-:W-:Y:S01]  /*1710*/  IMAD.MOV.U32 R44, RZ, RZ, R46 ;  /* 0x000000ffff2c7224 */ /* 0x000fe200078e002e */
[----:B------:R-:W-:-:S05]  /*1720*/  LOP3.LUT R7, R7, 0x7ff, RZ, 0xc0, !PT ;  /* 0x000007ff07077812 */ /* 0x000fca00078ec0ff */
[----:B------:R-:W-:-:S05]  /*1730*/  VIADD R7, R7, 0xfffffc0c ;  /* 0xfffffc0c07077836 */ /* 0x000fca0000000000 */
[CC--:B------:R-:W-:Y:S02]  /*1740*/  SHF.L.U32 R49, R46.reuse, R7.reuse, RZ ;  /* 0x000000072e317219 */ /* 0x0c0fe400000006ff */
[----:B------:R-:W-:Y:S01]  /*1750*/  SHF.L.U64.HI R50, R46, R7, R45 ;  /* 0x000000072e327219 */ /* 0x000fe2000001022d */
[----:B------:R-:W-:Y:S01]  /*1760*/  IMAD.MOV.U32 R7, RZ, RZ, R23 ;  /* 0x000000ffff077224 */ /* 0x000fe200078e0017 */
[----:B------:R-:W-:-:S04]  /*1770*/  ISETP.NE.U32.AND P0, PT, R49, RZ, PT ;  /* 0x000000ff3100720c */ /* 0x000fc80003f05070 */
[----:B------:R-:W-:-:S04]  /*1780*/  ISETP.NE.AND.EX P0, PT, R50, -0x80000000, PT, P0 ;  /* 0x800000003200780c */ /* 0x000fc80003f05300 */
[----:B------:R-:W-:-:S13]  /*1790*/  PLOP3.LUT P0, PT, P0, PT, PT, 0x8, 0x80 ;  /* 0x000000000080781c */ /* 0x000fda000070e170 */
[----:B------:R-:W-:Y:S05]  /*17a0*/  CALL.REL.NOINC `($_Z11colorSimLMSILi471EEviPdS0_S0_S0_S0_S0_iPiid$__internal_accurate_pow) ;  /* 0x0000002800847944 */ /* 0x000fea0003c00000 */
[----:B------:R-:W-:Y:S05]  /*17b0*/  BSYNC.RECONVERGENT B0 ;  /* 0x0000000000007941 */ /* 0x000fea0003800200 */
.L_x_18:
[----:B------:R-:W-:Y:S01]  /*17c0*/  IMAD.MOV.U32 R22, RZ, RZ, R7 ;  /* 0x000000ffff167224 */ /* 0x000fe200078e0007 */
[----:B------:R-:W-:Y:S01]  /*17d0*/  DSETP.NEU.AND P3, PT, R16, RZ, PT ;  /* 0x000000ff1000722a */ /* 0x000fe20003f6d000 */
[----:B------:R-:W-:Y:S01]  /*17e0*/  IMAD.MOV.U32 R23, RZ, RZ, R32 ;  /* 0x000000ffff177224 */ /* 0x000fe200078e0020 */
[----:B------:R-:W-:Y:S01]  /*17f0*/  ISETP.GE.AND P4, PT, R17, RZ, PT ;  /* 0x000000ff1100720c */ /* 0x000fe20003f86270 */
[----:B------:R-:W-:Y:S04]  /*1800*/  BSSY.RECONVERGENT B0, `(.L_x_19) ;  /* 0x0000016000007945 */ /* 0x000fe80003800200 */
[----:B------:R-:W-:-:S10]  /*1810*/  DADD R22, -RZ, -R22 ;  /* 0x00000000ff167229 */ /* 0x000fd40000000916 */
[-C--:B------:R-:W-:Y:S02]  /*1820*/  FSEL R22, R22, R7.reuse, P0 ;  /* 0x0000000716167208 */ /* 0x080fe40000000000 */
[-C--:B------:R-:W-:Y:S02]  /*1830*/  FSEL R23, R23, R32.reuse, P0 ;  /* 0x0000002017177208 */ /* 0x080fe40000000000 */
[----:B------:R-:W-:Y:S02]  /*1840*/  FSEL R22, R22, R7, !P4 ;  /* 0x0000000716167208 */ /* 0x000fe40006000000 */
[----:B------:R-:W-:Y:S01]  /*1850*/  FSEL R23, R23, R32, !P4 ;  /* 0x0000002017177208 */ /* 0x000fe20006000000 */
[----:B------:R-:W-:Y:S06]  /*1860*/  @P3 BRA `(.L_x_20) ;  /* 0x0000000000203947 */ /* 0x000fec0003800000 */
[----:B------:R-:W-:Y:S01]  /*1870*/  ISETP.NE.U32.AND P1, PT, R49, RZ, PT ;  /* 0x000000ff3100720c */ /* 0x000fe20003f25070 */
[----:B------:R-:W-:Y:S01]  /*1880*/  IMAD.MOV.U32 R32, RZ, RZ, RZ ;  /* 0x000000ffff207224 */ /* 0x000fe200078e00ff */
[----:B------:R-:W-:Y:S02]  /*1890*/  ISETP.GE.AND P2, PT, R45, RZ, PT ;  /* 0x000000ff2d00720c */ /* 0x000fe40003f46270 */
[----:B------:R-:W-:-:S13]  /*18a0*/  ISETP.NE.AND.EX P1, PT, R50, -0x80000000, PT, P1 ;  /* 0x800000003200780c */ /* 0x000fda0003f25310 */
[----:B------:R-:W-:-:S06]  /*18b0*/  DSETP.NEU.AND P1, PT, |R44|, 0.5, !P1 ;  /* 0x3fe000002c00742a */ /* 0x000fcc0004f2d200 */
[----:B------:R-:W-:-:S04]  /*18c0*/  SEL R33, R17, RZ, P1 ;  /* 0x000000ff11217207 */ /* 0x000fc80000800000 */
[----:B------:R-:W-:Y:S01]  /*18d0*/  @!P2 LOP3.LUT R33, R33, 0x7ff00000, RZ, 0xfc, !PT ;  /* 0x7ff000002121a812 */ /* 0x000fe200078efcff */
[----:B------:R-:W-:Y:S06]  /*18e0*/  BRA `(.L_x_21) ;  /* 0x00000000001c7947 */ /* 0x000fec0003800000 */
.L_x_20:
[----:B------:R-:W0:Y:S01]  /*18f0*/  FRND.F64.TRUNC R30, R44 ;  /* 0x0000002c001e7313 */ /* 0x000e22000030d800 */
[----:B------:R-:W-:Y:S01]  /*1900*/  PLOP3.LUT P1, PT, P0, PT, PT, 0x80, 0x8 ;  /* 0x000000000008781c */ /* 0x000fe2000072f070 */
[----:B0-----:R-:W-:-:S06]  /*1910*/  DSETP.NEU.AND P2, PT, R44, R30, PT ;  /* 0x0000001e2c00722a */ /* 0x001fcc0003f4d000 */
[----:B------:R-:W-:Y:S02]  /*1920*/  FSEL R33, R22, RZ, !P2 ;  /* 0x000000ff16217208 */ /* 0x000fe40005000000 */
[----:B------:R-:W-:Y:S02]  /*1930*/  FSEL R30, R23, -QNAN , !P2 ;  /* 0xfff80000171e7808 */ /* 0x000fe40005000000 */
[----:B------:R-:W-:Y:S02]  /*1940*/  FSEL R32, R33, R22, !P4 ;  /* 0x0000001621207208 */ /* 0x000fe40006000000 */
[----:B------:R-:W-:-:S07]  /*1950*/  FSEL R33, R30, R23, !P4 ;  /* 0x000000171e217208 */ /* 0x000fce0006000000 */
.L_x_21:
[----:B------:R-:W-:Y:S05]  /*1960*/  BSYNC.RECONVERGENT B0 ;  /* 0x0000000000007941 */ /* 0x000fea0003800200 */
.L_x_19:
[----:B------:R-:W-:Y:S01]  /*1970*/  DADD R30, R16, R44 ;  /* 0x00000000101e7229 */ /* 0x000fe2000000002c */
[----:B------:R-:W-:Y:S09]  /*1980*/  BSSY.RECONVERGENT B0, `(.L_x_22) ;  /* 0x000001c000007945 */ /* 0x000ff20003800200 */
[----:B------:R-:W-:-:S04]  /*1990*/  LOP3.LUT R30, R31, 0x7ff00000, RZ, 0xc0, !PT ;  /* 0x7ff000001f1e7812 */ /* 0x000fc800078ec0ff */
[----:B------:R-:W-:-:S13]  /*19a0*/  ISETP.NE.AND P5, PT, R30, 0x7ff00000, PT ;  /* 0x7ff000001e00780c */ /* 0x000fda0003fa5270 */
[----:B------:R-:W-:Y:S05]  /*19b0*/  @P5 BRA `(.L_x_23) ;  /* 0x0000000000605947 */ /* 0x000fea0003800000 */
[----:B------:R-:W-:-:S06]  /*19c0*/  DSETP.NAN.AND P2, PT, R44, R44, PT ;  /* 0x0000002c2c00722a */ /* 0x000fcc0003f48000 */
[----:B------:R-:W-:-:S14]  /*19d0*/  DSETP.NUM.AND P2, PT, R16, R16, !P2 ;  /* 0x000000101000722a */ /* 0x000fdc0005747000 */
[----:B------:R-:W-:Y:S01]  /*19e0*/  @!P2 DADD R32, R16, R44 ;  /* 0x000000001020a229 */ /* 0x000fe2000000002c */
[----:B------:R-:W-:Y:S10]  /*19f0*/  @!P2 BRA `(.L_x_23) ;  /* 0x000000000050a947 */ /* 0x000ff40003800000 */
[----:B------:R-:W-:-:S14]  /*1a00*/  DSETP.NEU.AND P2, PT, |R44|, +INF , PT ;  /* 0x7ff000002c00742a */ /* 0x000fdc0003f4d200 */
[----:B------:R-:W-:Y:S05]  /*1a10*/  @P2 BRA `(.L_x_24) ;  /* 0x0000000000202947 */ /* 0x000fea0003800000 */
[----:B------:R-:W-:Y:S01]  /*1a20*/  ISETP.GE.AND P2, PT, R45, RZ, PT ;  /* 0x000000ff2d00720c */ /* 0x000fe20003f46270 */
[----:B------:R-:W-:-:S06]  /*1a30*/  DSETP.GT.AND P1, PT, |R16|, 1, PT ;  /* 0x3ff000001000742a */ /* 0x000fcc0003f24200 */
[----:B------:R-:W-:Y:S01]  /*1a40*/  SEL R32, RZ, 0x7ff00000, !P1 ;  /* 0x7ff00000ff207807 */ /* 0x000fe20004800000 */
[----:B------:R-:W-:-:S05]  /*1a50*/  DSETP.NEU.AND P1, PT, R16, -1, PT ;  /* 0xbff000001000742a */ /* 0x000fca0003f2d000 */
[----:B------:R-:W-:-:S04]  /*1a60*/  @!P2 LOP3.LUT R32, R32, 0x7ff00000, RZ, 0x3c, !PT ;  /* 0x7ff000002020a812 */ /* 0x000fc800078e3cff */
[----:B------:R-:W-:Y:S01]  /*1a70*/  SEL R33, R32, 0x3ff00000, P1 ;  /* 0x3ff0000020217807 */ /* 0x000fe20000800000 */
[----:B------:R-:W-:Y:S01]  /*1a80*/  IMAD.MOV.U32 R32, RZ, RZ, RZ ;  /* 0x000000ffff207224 */ /* 0x000fe200078e00ff */
[----:B------:R-:W-:Y:S06]  /*1a90*/  BRA `(.L_x_23) ;  /* 0x0000000000287947 */ /* 0x000fec0003800000 */
.L_x_24:
[----:B------:R-:W-:-:S14]  /*1aa0*/  DSETP.NEU.AND P2, PT, |R16|, +INF , PT ;  /* 0x7ff000001000742a */ /* 0x000fdc0003f4d200 */
[----:B------:R-:W-:Y:S05]  /*1ab0*/  @P2 BRA `(.L_x_23) ;  /* 0x0000000000202947 */ /* 0x000fea0003800000 */
[C---:B------:R-:W-:Y:S01]  /*1ac0*/  ISETP.GE.AND P2, PT, R45.reuse, RZ, PT ;  /* 0x000000ff2d00720c */ /* 0x040fe20003f46270 */
[----:B------:R-:W-:Y:S01]  /*1ad0*/  IMAD.MOV.U32 R32, RZ, RZ, RZ ;  /* 0x000000ffff207224 */ /* 0x000fe200078e00ff */
[----:B------:R-:W-:Y:S02]  /*1ae0*/  LOP3.LUT R7, R45, 0x7fffffff, RZ, 0xc0, !PT ;  /* 0x7fffffff2d077812 */ /* 0x000fe400078ec0ff */
[----:B------:R-:W-:Y:S02]  /*1af0*/  SEL R33, RZ, 0x7ff00000, !P2 ;  /* 0x7ff00000ff217807 */ /* 0x000fe40005000000 */
[----:B------:R-:W-:-:S03]  /*1b00*/  ISETP.NE.AND P2, PT, R7, 0x3fe00000, PT ;  /* 0x3fe000000700780c */ /* 0x000fc60003f45270 */
[----:B------:R-:W-:-:S05]  /*1b10*/  VIADD R30, R33, 0x80000000 ;  /* 0x80000000211e7836 */ /* 0x000fca0000000000 */
[----:B------:R-:W-:-:S04]  /*1b20*/  SEL R30, R30, R33, P2 ;  /* 0x000000211e1e7207 */ /* 0x000fc80001000000 */
[----:B------:R-:W-:-:S07]  /*1b30*/  @!P4 SEL R33, R30, R33, P1 ;  /* 0x000000211e21c207 */ /* 0x000fce0000800000 */
.L_x_23:
[----:B------:R-:W-:Y:S05]  /*1b40*/  BSYNC.RECONVERGENT B0 ;  /* 0x0000000000007941 */ /* 0x000fea0003800200 */
.L_x_22:
[----:B------:R0:W5:Y:S01]  /*1b50*/  LDG.E.64 R30, desc[UR10][R12.64] ;  /* 0x0000000a0c1e7981 */ /* 0x000162000c1e1b00 */
[----:B------:R-:W-:Y:S01]  /*1b60*/  DSETP.NEU.AND P1, PT, R44, RZ, PT ;  /* 0x000000ff2c00722a */ /* 0x000fe20003f2d000 */
[----:B------:R-:W-:Y:S01]  /*1b70*/  BSSY.RECONVERGENT B0, `(.L_x_25) ;  /* 0x0000017000007945 */ /* 0x000fe20003800200 */
[----:B------:R-:W-:-:S04]  /*1b80*/  DMUL R18, R20, R18 ;  /* 0x0000001214127228 */ /* 0x000fc80000000000 */
[----:B------:R-:W-:-:S06]  /*1b90*/  DSETP.EQ.OR P1, PT, R16, 1, !P1 ;  /* 0x3ff000001000742a */ /* 0x000fcc0004f22400 */
[----:B------:R-:W-:Y:S02]  /*1ba0*/  FSEL R32, R32, RZ, !P1 ;  /* 0x000000ff20207208 */ /* 0x000fe40004800000 */
[----:B------:R-:W-:-:S06]  /*1bb0*/  FSEL R33, R33, 1.875, !P1 ;  /* 0x3ff0000021217808 */ /* 0x000fcc0004800000 */
[----:B------:R-:W-:-:S07]  /*1bc0*/  DMUL R18, R18, R32 ;  /* 0x0000002012127228 */ /* 0x000fce0000000000 */
[----:B------:R0:W-:Y:S01]  /*1bd0*/  STS.64 [R4], R18 ;  /* 0x0000001204007388 */ /* 0x0001e20000000a00 */
[----:B------:R-:W-:Y:S05]  /*1be0*/  @P3 BRA `(.L_x_26) ;  /* 0x0000000000203947 */ /* 0x000fea0003800000 */
[----:B------:R-:W-:Y:S01]  /*1bf0*/  ISETP.NE.U32.AND P2, PT, R49, RZ, PT ;  /* 0x000000ff3100720c */ /* 0x000fe20003f45070 */
[----:B0-----:R-:W-:Y:S01]  /*1c00*/  IMAD.MOV.U32 R18, RZ, RZ, RZ ;  /* 0x000000ffff127224 */ /* 0x001fe200078e00ff */
[----:B------:R-:W-:Y:S02]  /*1c10*/  ISETP.GE.AND P6, PT, R45, RZ, PT ;  /* 0x000000ff2d00720c */ /* 0x000fe40003fc6270 */
[----:B------:R-:W-:-:S13]  /*1c20*/  ISETP.NE.AND.EX P2, PT, R50, -0x80000000, PT, P2 ;  /* 0x800000003200780c */ /* 0x000fda0003f45320 */
[----:B------:R-:W-:-:S06]  /*1c30*/  DSETP.NEU.AND P2, PT, |R44|, 0.5, !P2 ;  /* 0x3fe000002c00742a */ /* 0x000fcc000574d200 */
[----:B------:R-:W-:-:S04]  /*1c40*/  SEL R19, R17, RZ, P2 ;  /* 0x000000ff11137207 */ /* 0x000fc80001000000 */
[----:B------:R-:W-:Y:S01]  /*1c50*/  @!P6 LOP3.LUT R19, R19, 0x7ff00000, RZ, 0xfc, !PT ;  /* 0x7ff000001313e812 */ /* 0x000fe200078efcff */
[----:B------:R-:W-:Y:S06]  /*1c60*/  BRA `(.L_x_27) ;  /* 0x00000000001c7947 */ /* 0x000fec0003800000 */
.L_x_26:
[----:B0-----:R-:W0:Y:S01]  /*1c70*/  FRND.F64.TRUNC R18, R44 ;  /* 0x0000002c00127313 */ /* 0x001e22000030d800 */
[----:B------:R-:W-:Y:S01]  /*1c80*/  PLOP3.LUT P2, PT, P0, PT, PT, 0x80, 0x8 ;  /* 0x000000000008781c */ /* 0x000fe2000074f070 */
[----:B0-----:R-:W-:-:S06]  /*1c90*/  DSETP.NEU.AND P6, PT, R44, R18, PT ;  /* 0x000000122c00722a */ /* 0x001fcc0003fcd000 */
[----:B------:R-:W-:Y:S02]  /*1ca0*/  FSEL R19, R22, RZ, !P6 ;  /* 0x000000ff16137208 */ /* 0x000fe40007000000 */
[----:B------:R-:W-:Y:S02]  /*1cb0*/  FSEL R32, R23, -QNAN , !P6 ;  /* 0xfff8000017207808 */ /* 0x000fe40007000000 */
[----:B------:R-:W-:Y:S02]  /*1cc0*/  FSEL R18, R19, R22, !P4 ;  /* 0x0000001613127208 */ /* 0x000fe40006000000 */
[----:B------:R-:W-:-:S07]  /*1cd0*/  FSEL R19, R32, R23, !P4 ;  /* 0x0000001720137208 */ /* 0x000fce0006000000 */
.L_x_27:
[----:B------:R-:W-:Y:S05]  /*1ce0*/  BSYNC.RECONVERGENT B0 ;  /* 0x0000000000007941 */ /* 0x000fea0003800200 */
.L_x_25:
[----:B------:R-:W-:Y:S04]  /*1cf0*/  BSSY.RECONVERGENT B0, `(.L_x_28) ;  /* 0x000001a000007945 */ /* 0x000fe80003800200 */
        /* <DEDUP_REMOVED lines=15> */
.L_x_30:
[----:B------:R-:W-:-:S14]  /*1df0*/  DSETP.NEU.AND P6, PT, |R16|, +INF , PT ;  /* 0x7ff000001000742a */ /* 0x000fdc0003fcd200 */
[----:B------:R-:W-:Y:S05]  /*1e00*/  @P6 BRA `(.L_x_29) ;  /* 0x0000000000206947 */ /* 0x000fea0003800000 */
[C---:B------:R-:W-:Y:S02]  /*1e10*/  ISETP.GE.AND P6, PT, R45.reuse, RZ, PT ;  /* 0x000000ff2d00720c */ /* 0x040fe40003fc6270 */
[----:B------:R-:W-:Y:S02]  /*1e20*/  LOP3.LUT R7, R45, 0x7fffffff, RZ, 0xc0, !PT ;  /* 0x7fffffff2d077812 */ /* 0x000fe400078ec0ff */
[----:B------:R-:W-:Y:S02]  /*1e30*/  SEL R19, RZ, 0x7ff00000, !P6 ;  /* 0x7ff00000ff137807 */ /* 0x000fe40007000000 */
[----:B------:R-:W-:-:S03]  /*1e40*/  ISETP.NE.AND P6, PT, R7, 0x3fe00000, PT ;  /* 0x3fe000000700780c */ /* 0x000fc60003fc5270 */
[----:B------:R-:W-:-:S05]  /*1e50*/  VIADD R18, R19, 0x80000000 ;  /* 0x8000000013127836 */ /* 0x000fca0000000000 */
[----:B------:R-:W-:-:S04]  /*1e60*/  SEL R18, R18, R19, P6 ;  /* 0x0000001312127207 */ /* 0x000fc80003000000 */
[----:B------:R-:W-:Y:S01]  /*1e70*/  @!P4 SEL R19, R18, R19, P2 ;  /* 0x000000131213c207 */ /* 0x000fe20001000000 */
[----:B------:R-:W-:-:S07]  /*1e80*/  IMAD.MOV.U32 R18, RZ, RZ, RZ ;  /* 0x000000ffff127224 */ /* 0x000fce00078e00ff */
.L_x_29:
[----:B------:R-:W-:Y:S05]  /*1e90*/  BSYNC.RECONVERGENT B0 ;  /* 0x0000000000007941 */ /* 0x000fea0003800200 */
.L_x_28:
[----:B------:R-:W2:Y:S01]  /*1ea0*/  LDG.E.64 R32, desc[UR10][R8.64] ;  /* 0x0000000a08207981 */ /* 0x000ea2000c1e1b00 */
[----:B-----5:R-:W-:Y:S01]  /*1eb0*/  DMUL R30, R20, R30 ;  /* 0x0000001e141e7228 */ /* 0x020fe20000000000 */
[----:B------:R-:W-:Y:S01]  /*1ec0*/  FSEL R18, R18, RZ, !P1 ;  /* 0x000000ff12127208 */ /* 0x000fe20004800000 */
[----:B------:R-:W-:Y:S01]  /*1ed0*/  BSSY.RECONVERGENT B0, `(.L_x_31) ;  /* 0x0000012000007945 */ /* 0x000fe20003800200 */
[----:B------:R-:W-:-:S06]  /*1ee0*/  FSEL R19, R19, 1.875, !P1 ;  /* 0x3ff0000013137808 */ /* 0x000fcc0004800000 */
[----:B------:R-:W-:-:S07]  /*1ef0*/  DMUL R30, R30, R18 ;  /* 0x000000121e1e7228 */ /* 0x000fce0000000000 */
[----:B------:R0:W-:Y:S01]  /*1f00*/  STS.64 [R4+0x8], R30 ;  /* 0x0000081e04007388 */ /* 0x0001e20000000a00 */
[----:B--2---:R-:W-:Y:S01]  /*1f10*/  DMUL R20, R20, R32 ;  /* 0x0000002014147228 */ /* 0x004fe20000000000 */
[----:B0-----:R-:W-:Y:S10]  /*1f20*/  @P3 BRA `(.L_x_32) ;  /* 0x0000000000203947 */ /* 0x001ff40003800000 */
        /* <DEDUP_REMOVED lines=8> */
.L_x_32:
[----:B------:R-:W0:Y:S02]  /*1fb0*/  FRND.F64.TRUNC R18, R44 ;  /* 0x0000002c00127313 */ /* 0x000e24000030d800 */
[----:B0-----:R-:W-:-:S06]  /*1fc0*/  DSETP.NEU.AND P2, PT, R44, R18, PT ;  /* 0x000000122c00722a */ /* 0x001fcc0003f4d000 */
[----:B------:R-:W-:Y:S02]  /*1fd0*/  @!P4 FSEL R22, R22, RZ, !P2 ;  /* 0x000000ff1616c208 */ /* 0x000fe40005000000 */
[----:B------:R-:W-:-:S07]  /*1fe0*/  @!P4 FSEL R23, R23, -QNAN , !P2 ;  /* 0xfff800001717c808 */ /* 0x000fce0005000000 */
.L_x_33:
[----:B------:R-:W-:Y:S05]  /*1ff0*/  BSYNC.RECONVERGENT B0 ;  /* 0x0000000000007941 */ /* 0x000fea0003800200 */
.L_x_31:
        /* <DEDUP_REMOVED lines=16> */
.L_x_36:
        /* <DEDUP_REMOVED lines=10> */
.L_x_35:
[----:B------:R-:W-:Y:S05]  /*21a0*/  BSYNC.RECONVERGENT B0 ;  /* 0x0000000000007941 */ /* 0x000fea0003800200 */
.L_x_34:
[----:B------:R-:W-:Y:S01]  /*21b0*/  FSEL R16, R22, RZ, !P1 ;  /* 0x000000ff16107208 */ /* 0x000fe20004800000 */
[----:B------:R-:W-:Y:S01]  /*21c0*/  BSSY.RECONVERGENT B0, `(.L_x_37) ;  /* 0x000001f000007945 */ /* 0x000fe20003800200 */
[----:B------:R-:W-:Y:S02]  /*21d0*/  FSEL R17, R23, 1.875, !P1 ;  /* 0x3ff0000017117808 */ /* 0x000fe40004800000 */
[C---:B------:R-:W-:Y:S02]  /*21e0*/  ISETP.GE.AND P6, PT, R0.reuse, UR9, PT ;  /* 0x0000000900007c0c */ /* 0x040fe4000bfc6270 */
[C---:B------:R-:W-:Y:S02]  /*21f0*/  ISETP.GT.U32.AND P0, PT, R0.reuse, 0x3f, PT ;  /* 0x0000003f0000780c */ /* 0x040fe40003f04070 */
[----:B------:R-:W-:Y:S01]  /*2200*/  DMUL R20, R20, R16 ;  /* 0x0000001014147228 */ /* 0x000fe20000000000 */
[----:B------:R-:W-:Y:S02]  /*2210*/  ISETP.GT.U32.AND P5, PT, R0, 0x7f, PT ;  /* 0x0000007f0000780c */ /* 0x000fe40003fa4070 */
[----:B------:R-:W-:-:S02]  /*2220*/  P2R R7, PR, RZ, 0x1 ;  /* 0x00000001ff077803 */ /* 0x000fc40000000000 */
[C---:B------:R-:W-:Y:S02]  /*2230*/  ISETP.GT.U32.AND P4, PT, R0.reuse, 0x1f, PT ;  /* 0x0000001f0000780c */ /* 0x040fe40003f84070 */
[----:B------:R0:W-:Y:S01]  /*2240*/  STS.64 [R4+0x10], R20 ;  /* 0x0000101404007388 */ /* 0x0001e20000000a00 */
[----:B------:R-:W-:Y:S01]  /*2250*/  BAR.SYNC.DEFER_BLOCKING 0x0 ;  /* 0x0000000000007b1d */ /* 0x000fe20000010000 */
[C---:B------:R-:W-:Y:S02]  /*2260*/  ISETP.GT.U32.AND P3, PT, R0.reuse, 0xf, PT ;  /* 0x0000000f0000780c */ /* 0x040fe40003f64070 */
[C---:B------:R-:W-:Y:S02]  /*2270*/  ISETP.GT.U32.AND P2, PT, R0.reuse, 0x7, PT ;  /* 0x000000070000780c */ /* 0x040fe40003f44070 */
[C---:B------:R-:W-:Y:S02]  /*2280*/  ISETP.GT.U32.AND P1, PT, R0.reuse, 0x3, PT ;  /* 0x000000030000780c */ /* 0x040fe40003f24070 */
[----:B------:R-:W-:Y:S01]  /*2290*/  ISETP.GT.U32.AND P0, PT, R0, 0x1, PT ;  /* 0x000000010000780c */ /* 0x000fe20003f04070 */
[----:B------:R-:W-:-:S12]  /*22a0*/  @P6 BRA `(.L_x_38) ;  /* 0x0000000000406947 */ /* 0x000fd80003800000 */
[----:B------:R-:W1:Y:S01]  /*22b0*/  S2R R16, SR_CgaCtaId ;  /* 0x0000000000107919 */ /* 0x000e620000008800 */
[----:B------:R-:W-:Y:S01]  /*22c0*/  MOV R7, 0x400 ;  /* 0x0000040000077802 */ /* 0x000fe20000000f00 */
[----:B------:R-:W-:Y:S04]  /*22d0*/  LDS.64 R18, [R4] ;  /* 0x0000000004127984 */ /* 0x000fe80000000a00 */
[----:B0-----:R-:W-:Y:S04]  /*22e0*/  LDS.64 R20, [R4+0x8] ;  /* 0x0000080004147984 */ /* 0x001fe80000000a00 */
[----:B------:R-:W-:Y:S01]  /*22f0*/  LDS.64 R22, [R4+0x10] ;  /* 0x0000100004167984 */ /* 0x000fe20000000a00 */
[----:B-1----:R-:W-:-:S05]  /*2300*/  LEA R7, R16, R7, 0x18 ;  /* 0x0000000710077211 */ /* 0x002fca00078ec0ff */
[----:B------:R-:W-:-:S05]  /*2310*/  IMAD R7, R0, -0x18, R7 ;  /* 0xffffffe800077824 */ /* 0x000fca00078e0207 */
[----:B------:R-:W0:Y:S02]  /*2320*/  LDS.64 R16, [R7+0x2c10] ;  /* 0x002c100007107984 */ /* 0x000e240000000a00 */
[----:B0-----:R-:W-:-:S07]  /*2330*/  DADD R16, R16, R18 ;  /* 0x0000000010107229 */ /* 0x001fce0000000012 */
[----:B------:R-:W-:Y:S04]  /*2340*/  STS.64 [R4], R16 ;  /* 0x0000001004007388 */ /* 0x000fe80000000a00 */
[----:B------:R-:W0:Y:S02]  /*2350*/  LDS.64 R18, [R7+0x2c18] ;  /* 0x002c180007127984 */ /* 0x000e240000000a00 */
[----:B0-----:R-:W-:-:S07]  /*2360*/  DADD R18, R18, R20 ;  /* 0x0000000012127229 */ /* 0x001fce0000000014 */
[----:B------:R-:W-:Y:S04]  /*2370*/  STS.64 [R4+0x8], R18 ;  /* 0x0000081204007388 */ /* 0x000fe80000000a00 */
[----:B------:R-:W0:Y:S02]  /*2380*/  LDS.64 R20, [R7+0x2c20] ;  /* 0x002c200007147984 */ /* 0x000e240000000a00 */
[----:B0-----:R-:W-:-:S07]  /*2390*/  DADD R20, R20, R22 ;  /* 0x0000000014147229 */ /* 0x001fce0000000016 */
[----:B------:R1:W-:Y:S04]  /*23a0*/  STS.64 [R4+0x10], R20 ;  /* 0x0000101404007388 */ /* 0x0003e80000000a00 */
.L_x_38:
[----:B------:R-:W-:Y:S05]  /*23b0*/  BSYNC.RECONVERGENT B0 ;  /* 0x0000000000007941 */ /* 0x000fea0003800200 */
.L_x_37:
[----:B------:R-:W-:Y:S01]  /*23c0*/  BSSY.RECONVERGENT B0, `(.L_x_39) ;  /* 0x000000f000007945 */ /* 0x000fe20003800200 */
[----:B------:R-:W-:-:S03]  /*23d0*/  ISETP.NE.AND P6, PT, R0, RZ, PT ;  /* 0x000000ff0000720c */ /* 0x000fc60003fc5270 */
[----:B------:R-:W-:Y:S10]  /*23e0*/  @P5 BRA `(.L_x_40) ;  /* 0x0000000000305947 */ /* 0x000ff40003800000 */
[----:B------:R-:W-:Y:S04]  /*23f0*/  LDS.64 R16, [R4+0xc00] ;  /* 0x000c000004107984 */ /* 0x000fe80000000a00 */
[----:B------:R-:W2:Y:S04]  /*2400*/  LDS.64 R18, [R4] ;  /* 0x0000000004127984 */ /* 0x000ea80000000a00 */
[----:B01----:R-:W-:Y:S04]  /*2410*/  LDS.64 R20, [R4+0xc08] ;  /* 0x000c080004147984 */ /* 0x003fe80000000a00 */
[----:B------:R-:W0:Y:S04]  /*2420*/  LDS.64 R22, [R4+0x8] ;  /* 0x0000080004167984 */ /* 0x000e280000000a00 */
[----:B------:R-:W-:Y:S04]  /*2430*/  LDS.64 R30, [R4+0xc10] ;  /* 0x000c1000041e7984 */ /* 0x000fe80000000a00 */
[----:B------:R-:W1:Y:S01]  /*2440*/  LDS.64 R32, [R4+0x10] ;  /* 0x0000100004207984 */ /* 0x000e620000000a00 */
[----:B--2---:R-:W-:-:S07]  /*2450*/  DADD R16, R16, R18 ;  /* 0x0000000010107229 */ /* 0x004fce0000000012 */
[----:B------:R2:W-:Y:S01]  /*2460*/  STS.64 [R4], R16 ;  /* 0x0000001004007388 */ /* 0x0005e20000000a00 */
[----:B0-----:R-:W-:-:S07]  /*2470*/  DADD R20, R20, R22 ;  /* 0x0000000014147229 */ /* 0x001fce0000000016 */
[----:B------:R2:W-:Y:S01]  /*2480*/  STS.64 [R4+0x8], R20 ;  /* 0x0000081404007388 */ /* 0x0005e20000000a00 */
[----:B-1----:R-:W-:-:S07]  /*2490*/  DADD R30, R30, R32 ;  /* 0x000000001e1e7229 */ /* 0x002fce0000000020 */
[----:B------:R2:W-:Y:S04]  /*24a0*/  STS.64 [R4+0x10], R30 ;  /* 0x0000101e04007388 */ /* 0x0005e80000000a00 */
.L_x_40:
[----:B------:R-:W-:Y:S05]  /*24b0*/  BSYNC.RECONVERGENT B0 ;  /* 0x0000000000007941 */ /* 0x000fea0003800200 */
.L_x_39:
[----:B------:R-:W-:Y:S01]  /*24c0*/  BAR.SYNC.DEFER_BLOCKING 0x0 ;  /* 0x0000000000007b1d */ /* 0x000fe20000010000 */
[----:B------:R-:W-:-:S05]  /*24d0*/  ISETP.GT.U32.AND P5, PT, R0, 0x3f, PT ;  /* 0x0000003f0000780c */ /* 0x000fca0003fa4070 */
[----:B------:R-:W-:Y:S08]  /*24e0*/  BSSY.RECONVERGENT B0, `(.L_x_41) ;  /* 0x000000e000007945 */ /* 0x000ff00003800200 */
[----:B------:R-:W-:Y:S05]  /*24f0*/  @P5 BRA `(.L_x_42) ;  /* 0x0000000000305947 */ /* 0x000fea0003800000 */
[----:B--2---:R-:W-:Y:S04]  /*2500*/  LDS.64 R16, [R4+0x600] ;  /* 0x0006000004107984 */ /* 0x004fe80000000a00 */
        /* <DEDUP_REMOVED lines=11> */
.L_x_42:
[----:B------:R-:W-:Y:S05]  /*25c0*/  BSYNC.RECONVERGENT B0 ;  /* 0x0000000000007941 */ /* 0x000fea0003800200 */
.L_x_41:
[----:B------:R-:W-:Y:S06]  /*25d0*/  BAR.SYNC.DEFER_BLOCKING 0x0 ;  /* 0x0000000000007b1d */ /* 0x000fec0000010000 */
[----:B------:R-:W-:Y:S04]  /*25e0*/  BSSY.RECONVERGENT B0, `(.L_x_43) ;  /* 0x000000e000007945 */ /* 0x000fe80003800200 */
[----:B------:R-:W-:Y:S05]  /*25f0*/  @P4 BRA `(.L_x_44) ;  /* 0x0000000000304947 */ /* 0x000fea0003800000 */
[----:B--23--:R-:W-:Y:S04]  /*2600*/  LDS.64 R16, [R4+0x300] ;  /* 0x0003000004107984 */ /* 0x00cfe80000000a00 */
        /* <DEDUP_REMOVED lines=11> */
.L_x_44:
[----:B------:R-:W-:Y:S05]  /*26c0*/  BSYNC.RECONVERGENT B0 ;  /* 0x0000000000007941 */ /* 0x000fea0003800200 */
.L_x_43:
[----:B------:R-:W-:Y:S06]  /*26d0*/  BAR.SYNC.DEFER_BLOCKING 0x0 ;  /* 0x0000000000007b1d */ /* 0x000fec0000010000 */
[----:B------:R-:W-:Y:S04]  /*26e0*/  BSSY.RECONVERGENT B0, `(.L_x_45) ;  /* 0x000000e000007945 */ /* 0x000fe80003800200 */
[----:B------:R-:W-:Y:S05]  /*26f0*/  @P3 BRA `(.L_x_46) ;  /* 0x0000000000303947 */ /* 0x000fea0003800000 */
[----:B--234-:R-:W-:Y:S04]  /*2700*/  LDS.64 R16, [R4+0x180] ;  /* 0x0001800004107984 */ /* 0x01cfe80000000a00 */
        /* <DEDUP_REMOVED lines=11> */
.L_x_46:
[----:B------:R-:W-:Y:S05]  /*27c0*/  BSYNC.RECONVERGENT B0 ;  /* 0x0000000000007941 */ /* 0x000fea0003800200 */
.L_x_45:
        /* <DEDUP_REMOVED lines=15> */
.L_x_48:
[----:B------:R-:W-:Y:S05]  /*28c0*/  BSYNC.RECONVERGENT B0 ;  /* 0x0000000000007941 */ /* 0x000fea0003800200 */
.L_x_47:
        /* <DEDUP_REMOVED lines=15> */
.L_x_50:
[----:B------:R-:W-:Y:S05]  /*29c0*/  BSYNC.RECONVERGENT B0 ;  /* 0x0000000000007941 */ /* 0x000fea0003800200 */
.L_x_49:
        /* <DEDUP_REMOVED lines=15> */
.L_x_52:
[----:B------:R-:W-:Y:S05]  /*2ac0*/  BSYNC.RECONVERGENT B0 ;  /* 0x0000000000007941 */ /* 0x000fea0003800200 */
.L_x_51:
[----:B------:R-:W-:Y:S06]  /*2ad0*/  BAR.SYNC.DEFER_BLOCKING 0x0 ;  /* 0x0000000000007b1d */ /* 0x000fec0000010000 */
[----:B------:R-:W-:Y:S04]  /*2ae0*/  BSSY.RECONVERGENT B0, `(.L_x_53) ;  /* 0x0000011000007945 */ /* 0x000fe80003800200 */
[----:B------:R-:W-:Y:S05]  /*2af0*/  @P6 BRA `(.L_x_54) ;  /* 0x00000000003c6947 */ /* 0x000fea0003800000 */
[----:B------:R-:W5:Y:S01]  /*2b00*/  S2UR UR8, SR_CgaCtaId ;  /* 0x00000000000879c3 */ /* 0x000f620000008800 */
[----:B------:R-:W-:Y:S02]  /*2b10*/  UMOV UR7, 0x400 ;  /* 0x0000040000077882 */ /* 0x000fe40000000000 */
[----:B-----5:R-:W-:-:S09]  /*2b20*/  ULEA UR7, UR8, UR7, 0x18 ;  /* 0x0000000708077291 */ /* 0x020fd2000f8ec0ff */
[----:B--234-:R-:W-:Y:S04]  /*2b30*/  LDS.64 R16, [UR7+0x18] ;  /* 0x00001807ff107984 */ /* 0x01cfe80008000a00 */
[----:B------:R-:W2:Y:S04]  /*2b40*/  LDS.64 R18, [UR7] ;  /* 0x00000007ff127984 */ /* 0x000ea80008000a00 */
[----:B01----:R-:W-:Y:S04]  /*2b50*/  LDS.64 R20, [UR7+0x20] ;  /* 0x00002007ff147984 */ /* 0x003fe80008000a00 */
[----:B------:R-:W0:Y:S04]  /*2b60*/  LDS.64 R32, [UR7+0x8] ;  /* 0x00000807ff207984 */ /* 0x000e280008000a00 */
[----:B------:R-:W-:Y:S04]  /*2b70*/  LDS.64 R22, [UR7+0x28] ;  /* 0x00002807ff167984 */ /* 0x000fe80008000a00 */
[----:B------:R-:W1:Y:S01]  /*2b80*/  LDS.64 R30, [UR7+0x10] ;  /* 0x00001007ff1e7984 */ /* 0x000e620008000a00 */
[----:B--2---:R-:W-:-:S07]  /*2b90*/  DADD R16, R16, R18 ;  /* 0x0000000010107229 */ /* 0x004fce0000000012 */
[----:B------:R2:W-:Y:S01]  /*2ba0*/  STS.64 [UR7], R16 ;  /* 0x00000010ff007988 */ /* 0x0005e20008000a07 */
[----:B0-----:R-:W-:-:S07]  /*2bb0*/  DADD R20, R20, R32 ;  /* 0x0000000014147229 */ /* 0x001fce0000000020 */
[----:B------:R2:W-:Y:S01]  /*2bc0*/  STS.64 [UR7+0x8], R20 ;  /* 0x00000814ff007988 */ /* 0x0005e20008000a07 */
[----:B-1----:R-:W-:-:S07]  /*2bd0*/  DADD R22, R22, R30 ;  /* 0x0000000016167229 */ /* 0x002fce000000001e */
[----:B------:R2:W-:Y:S04]  /*2be0*/  STS.64 [UR7+0x10], R22 ;  /* 0x00001016ff007988 */ /* 0x0005e80008000a07 */
.L_x_54:
[----:B------:R-:W-:Y:S05]  /*2bf0*/  BSYNC.RECONVERGENT B0 ;  /* 0x0000000000007941 */ /* 0x000fea0003800200 */
.L_x_53:
[----:B------:R-:W-:Y:S06]  /*2c00*/  BAR.SYNC.DEFER_BLOCKING 0x0 ;  /* 0x0000000000007b1d */ /* 0x000fec0000010000 */
[----:B------:R-:W-:Y:S04]  /*2c10*/  BSSY.RECONVERGENT B0, `(.L_x_55) ;  /* 0x000000d000007945 */ /* 0x000fe80003800200 */
[----:B------:R-:W-:Y:S05]  /*2c20*/  @P6 BRA `(.L_x_56) ;  /* 0x00000000002c6947 */ /* 0x000fea0003800000 */
[----:B------:R-:W5:Y:S01]  /*2c30*/  S2UR UR8, SR_CgaCtaId ;  /* 0x00000000000879c3 */ /* 0x000f620000008800 */
[----:B------:R-:W-:Y:S01]  /*2c40*/  UMOV UR7, 0x400 ;  /* 0x0000040000077882 */ /* 0x000fe20000000000 */
[----:B01234-:R-:W-:Y:S02]  /*2c50*/  IMAD.U32 R20, RZ, RZ, UR5 ;  /* 0x00000005ff147e24 */ /* 0x01ffe4000f8e00ff */
[----:B------:R-:W-:Y:S02]  /*2c60*/  IMAD.U32 R21, RZ, RZ, UR6 ;  /* 0x00000006ff157e24 */ /* 0x000fe4000f8e00ff */
[----:B------:R-:W-:Y:S01]  /*2c70*/  IMAD.WIDE R20, R5, 0x8, R20 ;  /* 0x0000000805147825 */ /* 0x000fe200078e0214 */
[----:B-----5:R-:W-:-:S09]  /*2c80*/  ULEA UR7, UR8, UR7, 0x18 ;  /* 0x0000000708077291 */ /* 0x020fd2000f8ec0ff */
[----:B------:R-:W0:Y:S04]  /*2c90*/  LDS.128 R16, [UR7] ;  /* 0x00000007ff107984 */ /* 0x000e280008000c00 */
[----:B------:R-:W1:Y:S04]  /*2ca0*/  LDS.64 R22, [UR7+0x10] ;  /* 0x00001007ff167984 */ /* 0x000e680008000a00 */
[----:B0-----:R0:W-:Y:S04]  /*2cb0*/  STG.E.64 desc[UR10][R20.64+-0x1d4c0], R16 ;  /* 0xfe2b401014007986 */ /* 0x0011e8000c101b0a */
[----:B------:R0:W-:Y:S04]  /*2cc0*/  STG.E.64 desc[UR10][R20.64], R18 ;  /* 0x0000001214007986 */ /* 0x0001e8000c101b0a */
[----:B-1----:R0:W-:Y:S02]  /*2cd0*/  STG.E.64 desc[UR10][R20.64+0x1d4c0], R22 ;  /* 0x01d4c01614007986 */ /* 0x0021e4000c101b0a */
.L_x_56:
[----:B------:R-:W-:Y:S05]  /*2ce0*/  BSYNC.RECONVERGENT B0 ;  /* 0x0000000000007941 */ /* 0x000fea0003800200 */
.L_x_55:
[----:B------:R-:W-:Y:S01]  /*2cf0*/  BAR.SYNC.DEFER_BLOCKING 0x0 ;  /* 0x0000000000007b1d */ /* 0x000fe20000010000 */
[----:B------:R-:W-:Y:S02]  /*2d00*/  ISETP.GT.U32.AND P0, PT, R0, 0x31, PT ;  /* 0x000000310000780c */ /* 0x000fe40003f04070 */
[----:B------:R-:W-:-:S03]  /*2d10*/  PLOP3.LUT P1, PT, PT, PT, PT, 0x8, 0x80 ;  /* 0x000000000080781c */ /* 0x000fc60003f2e170 */
[----:B------:R-:W-:Y:S08]  /*2d20*/  BSSY.RECONVERGENT B0, `(.L_x_57) ;  /* 0x0000020000007945 */ /* 0x000ff00003800200 */
[----:B------:R-:W-:Y:S05]  /*2d30*/  @P0 BRA `(.L_x_58) ;  /* 0x0000000000780947 */ /* 0x000fea0003800000 */
[----:B------:R-:W5:Y:S01]  /*2d40*/  S2UR UR8, SR_CgaCtaId ;  /* 0x00000000000879c3 */ /* 0x000f620000008800 */
[----:B------:R-:W-:Y:S02]  /*2d50*/  UMOV UR7, 0x400 ;  /* 0x0000040000077882 */ /* 0x000fe40000000000 */
[----:B-----5:R-:W-:-:S09]  /*2d60*/  ULEA UR7, UR8, UR7, 0x18 ;  /* 0x0000000708077291 */ /* 0x020fd2000f8ec0ff */
[----:B0-234-:R-:W1:Y:S02]  /*2d70*/  LDS.128 R16, [UR7] ;  /* 0x00000007ff107984 */ /* 0x01de640008000c00 */
[----:B-1----:R-:W-:Y:S01]  /*2d80*/  DADD R20, R16, R18 ;  /* 0x0000000010147229 */ /* 0x002fe20000000012 */
[----:B------:R-:W-:Y:S01]  /*2d90*/  FSETP.GEU.AND P1, PT, |R17|, 6.5827683646048100446e-37, PT ;  /* 0x036000001100780b */ /* 0x000fe20003f2e200 */
[----:B------:R-:W-:-:S04]  /*2da0*/  IMAD.MOV.U32 R18, RZ, RZ, 0x1 ;  /* 0x00000001ff127424 */ /* 0x000fc800078e00ff */
[----:B------:R-:W0:Y:S02]  /*2db0*/  MUFU.RCP64H R19, R21 ;  /* 0x0000001500137308 */ /* 0x000e240000001800 */
[----:B0-----:R-:W-:-:S08]  /*2dc0*/  DFMA R22, -R20, R18, 1 ;  /* 0x3ff000001416742b */ /* 0x001fd00000000112 */
        /* <DEDUP_REMOVED lines=13> */
[----:B------:R-:W-:Y:S05]  /*2ea0*/  CALL.REL.NOINC `($__internal_1_$__cuda_sm20_div_rn_f64_full) ;  /* 0x0000000c00547944 */ /* 0x000fea0003c00000 */
[----:B------:R-:W-:Y:S02]  /*2eb0*/  IMAD.MOV.U32 R18, RZ, RZ, R38 ;  /* 0x000000ffff127224 */ /* 0x000fe400078e0026 */
[----:B------:R-:W-:-:S07]  /*2ec0*/  IMAD.MOV.U32 R19, RZ, RZ, R39 ;  /* 0x000000ffff137224 */ /* 0x000fce00078e0027 */
.L_x_59:
[----:B------:R-:W-:Y:S01]  /*2ed0*/  UMOV UR12, 0x47ae147b ;  /* 0x47ae147b000c7882 */ /* 0x000fe20000000000 */
[----:B------:R-:W-:Y:S02]  /*2ee0*/  UMOV UR13, 0x3f947ae1 ;  /* 0x3f947ae1000d7882 */ /* 0x000fe40000000000 */
[----:B------:R-:W-:-:S08]  /*2ef0*/  DADD R16, R26, UR12 ;  /* 0x0000000c1a107e29 */ /* 0x000fd00008000000 */
[----:B------:R-:W-:-:S06]  /*2f00*/  DSETP.GT.AND P1, PT, R16, R18, PT ;  /* 0x000000121000722a */ /* 0x000fcc0003f24000 */
[----:B------:R-:W-:-:S14]  /*2f10*/  DSETP.LE.AND P1, PT, R26, R18, P1 ;  /* 0x000000121a00722a */ /* 0x000fdc0000f23000 */
.L_x_58:
[----:B------:R-:W-:Y:S05]  /*2f20*/  BSYNC.RECONVERGENT B0 ;  /* 0x0000000000007941 */ /* 0x000fea0003800200 */
.L_x_57:
[----:B------:R-:W-:Y:S01]  /*2f30*/  ISETP.GT.U32.AND P0, PT, R3, 0x31, PT ;  /* 0x000000310300780c */ /* 0x000fe20003f04070 */
[----:B------:R-:W-:-:S12]  /*2f40*/  BSSY.RECONVERGENT B0, `(.L_x_60) ;  /* 0x0000066000007945 */ /* 0x000fd80003800200 */
[----:B------:R-:W-:Y:S05]  /*2f50*/  @P0 BRA `(.L_x_61) ;  /* 0x00000000008c0947 */ /* 0x000fea0003800000 */
[----:B------:R-:W5:Y:S01]  /*2f60*/  S2UR UR8, SR_CgaCtaId ;  /* 0x00000000000879c3 */ /* 0x000f620000008800 */
[----:B------:R-:W-:Y:S02]  /*2f70*/  UMOV UR7, 0x400 ;  /* 0x0000040000077882 */ /* 0x000fe40000000000 */
[----:B-----5:R-:W-:-:S09]  /*2f80*/  ULEA UR7, UR8, UR7, 0x18 ;  /* 0x0000000708077291 */ /* 0x020fd2000f8ec0ff */
[----:B0-234-:R-:W0:Y:S04]  /*2f90*/  LDS.128 R16, [UR7] ;  /* 0x00000007ff107984 */ /* 0x01de280008000c00 */
[----:B------:R-:W2:Y:S01]  /*2fa0*/  LDS.64 R32, [UR7+0x10] ;  /* 0x00001007ff207984 */ /* 0x000ea20008000a00 */
[----:B0-----:R-:W-:Y:S01]  /*2fb0*/  DADD R18, R16, R18 ;  /* 0x0000000010127229 */ /* 0x001fe20000000012 */
[----:B------:R-:W-:Y:S01]  /*2fc0*/  IMAD.MOV.U32 R16, RZ, RZ, 0x1 ;  /* 0x00000001ff107424 */ /* 0x000fe200078e00ff */
[----:B--2---:R-:W-:-:S04]  /*2fd0*/  FSETP.GEU.AND P2, PT, |R33|, 6.5827683646048100446e-37, PT ;  /* 0x036000002100780b */ /* 0x004fc80003f4e200 */
[----:B------:R-:W1:Y:S02]  /*2fe0*/  MUFU.RCP64H R17, R19 ;  /* 0x0000001300117308 */ /* 0x000e640000001800 */
        /* <DEDUP_REMOVED lines=13> */
[----:B------:R-:W-:Y:S02]  /*30c0*/  IMAD.MOV.U32 R36, RZ, RZ, R18 ;  /* 0x000000ffff247224 */ /* 0x000fe400078e0012 */
[----:B------:R-:W-:-:S07]  /*30d0*/  IMAD.MOV.U32 R21, RZ, RZ, R19 ;  /* 0x000000ffff157224 */ /* 0x000fce00078e0013 */
[----:B------:R-:W-:Y:S05]  /*30e0*/  CALL.REL.NOINC `($__internal_1_$__cuda_sm20_div_rn_f64_full) ;  /* 0x0000000800c47944 */ /* 0x000fea0003c00000 */
[----:B------:R-:W-:Y:S02]  /*30f0*/  IMAD.MOV.U32 R16, RZ, RZ, R38 ;  /* 0x000000ffff107224 */ /* 0x000fe400078e0026 */
[----:B------:R-:W-:-:S07]  /*3100*/  IMAD.MOV.U32 R17, RZ, RZ, R39 ;  /* 0x000000ffff117224 */ /* 0x000fce00078e0027 */
.L_x_62:
[----:B------:R-:W-:Y:S01]  /*3110*/  UMOV UR12, 0x47ae147b ;  /* 0x47ae147b000c7882 */ /* 0x000fe20000000000 */
[----:B------:R-:W-:Y:S01]  /*3120*/  UMOV UR13, 0x3f947ae1 ;  /* 0x3f947ae1000d7882 */ /* 0x000fe20000000000 */
[----:B------:R-:W-:Y:S01]  /*3130*/  PLOP3.LUT P0, PT, PT, PT, PT, 0x8, 0x80 ;  /* 0x000000000080781c */ /* 0x000fe20003f0e170 */
[----:B------:R-:W-:Y:S01]  /*3140*/  DADD R18, R10, UR12 ;  /* 0x0000000c0a127e29 */ /* 0x000fe20008000000 */
[----:B------:R-:W-:-:S07]  /*3150*/  PLOP3.LUT P3, PT, PT, PT, PT, 0x8, 0x80 ;  /* 0x000000000080781c */ /* 0x000fce0003f6e170 */
[----:B------:R-:W-:-:S06]  /*3160*/  DSETP.GT.AND P2, PT, R18, R16, PT ;  /* 0x000000101200722a */ /* 0x000fcc0003f44000 */
[----:B------:R-:W-:Y:S01]  /*3170*/  DSETP.LE.AND P2, PT, R10, R16, P2 ;  /* 0x000000100a00722a */ /* 0x000fe20001743000 */
[----:B------:R-:W-:-:S13]  /*3180*/  BRA `(.L_x_63) ;  /* 0x0000000400047947 */ /* 0x000fda0003800000 */
.L_x_61:
[----:B------:R-:W-:Y:S02]  /*3190*/  ISETP.NE.AND P4, PT, R0, 0x80, PT ;  /* 0x000000800000780c */ /* 0x000fe40003f85270 */
[----:B------:R-:W-:Y:S02]  /*31a0*/  PLOP3.LUT P2, PT, PT, PT, PT, 0x8, 0x80 ;  /* 0x000000000080781c */ /* 0x000fe40003f4e170 */
[----:B------:R-:W-:Y:S02]  /*31b0*/  PLOP3.LUT P0, PT, PT, PT, PT, 0x8, 0x80 ;  /* 0x000000000080781c */ /* 0x000fe40003f0e170 */
[----:B------:R-:W-:-:S07]  /*31c0*/  PLOP3.LUT P3, PT, PT, PT, PT, 0x8, 0x80 ;  /* 0x000000000080781c */ /* 0x000fce0003f6e170 */
[----:B------:R-:W-:Y:S06]  /*31d0*/  @P4 BRA `(.L_x_63) ;  /* 0x0000000000f04947 */ /* 0x000fec0003800000 */
[----:B------:R-:W5:Y:S01]  /*31e0*/  S2UR UR8, SR_CgaCtaId ;  /* 0x00000000000879c3 */ /* 0x000f620000008800 */
[----:B------:R-:W-:Y:S02]  /*31f0*/  UMOV UR7, 0x400 ;  /* 0x0000040000077882 */ /* 0x000fe40000000000 */
[----:B-----5:R-:W-:-:S09]  /*3200*/  ULEA UR7, UR8, UR7, 0x18 ;  /* 0x0000000708077291 */ /* 0x020fd2000f8ec0ff */
[----:B0-234-:R-:W0:Y:S02]  /*3210*/  LDS.128 R16, [UR7] ;  /* 0x00000007ff107984 */ /* 0x01de240008000c00 */
[----:B0-----:R-:W-:Y:S01]  /*3220*/  DADD R22, R16, R18 ;  /* 0x0000000010167229 */ /* 0x001fe20000000012 */
[----:B------:R-:W-:Y:S01]  /*3230*/  FSETP.GEU.AND P3, PT, |R17|, 6.5827683646048100446e-37, PT ;  /* 0x036000001100780b */ /* 0x000fe20003f6e200 */
[----:B------:R-:W-:-:S04]  /*3240*/  IMAD.MOV.U32 R18, RZ, RZ, 0x1 ;  /* 0x00000001ff127424 */ /* 0x000fc800078e00ff */
        /* <DEDUP_REMOVED lines=19> */
.L_x_64:
[----:B------:R-:W0:Y:S01]  /*3380*/  S2UR UR8, SR_CgaCtaId ;  /* 0x00000000000879c3 */ /* 0x000e220000008800 */
[----:B------:R-:W1:Y:S01]  /*3390*/  MUFU.RCP64H R17, R23 ;  /* 0x0000001700117308 */ /* 0x000e620000001800 */
[----:B------:R-:W-:Y:S01]  /*33a0*/  UMOV UR7, 0x400 ;  /* 0x0000040000077882 */ /* 0x000fe20000000000 */
[----:B------:R-:W-:-:S06]  /*33b0*/  IMAD.MOV.U32 R16, RZ, RZ, 0x1 ;  /* 0x00000001ff107424 */ /* 0x000fcc00078e00ff */
[----:B-1----:R-:W-:Y:S01]  /*33c0*/  DFMA R20, -R22, R16, 1 ;  /* 0x3ff000001614742b */ /* 0x002fe20000000110 */
[----:B0-----:R-:W-:-:S07]  /*33d0*/  ULEA UR7, UR8, UR7, 0x18 ;  /* 0x0000000708077291 */ /* 0x001fce000f8ec0ff */
[----:B------:R-:W-:Y:S02]  /*33e0*/  DFMA R20, R20, R20, R20 ;  /* 0x000000141414722b */ /* 0x000fe40000000014 */
[----:B------:R-:W0:Y:S06]  /*33f0*/  LDS.64 R32, [UR7+0x10] ;  /* 0x00001007ff207984 */ /* 0x000e2c0008000a00 */
[----:B------:R-:W-:-:S08]  /*3400*/  DFMA R20, R16, R20, R16 ;  /* 0x000000141014722b */ /* 0x000fd00000000010 */
[----:B------:R-:W-:-:S08]  /*3410*/  DFMA R16, -R22, R20, 1 ;  /* 0x3ff000001610742b */ /* 0x000fd00000000114 */
[----:B------:R-:W-:-:S08]  /*3420*/  DFMA R30, R20, R16, R20 ;  /* 0x00000010141e722b */ /* 0x000fd00000000014 */
[----:B0-----:R-:W-:Y:S01]  /*3430*/  DMUL R16, R30, R32 ;  /* 0x000000201e107228 */ /* 0x001fe20000000000 */
[----:B------:R-:W-:-:S07]  /*3440*/  FSETP.GEU.AND P3, PT, |R33|, 6.5827683646048100446e-37, PT ;  /* 0x036000002100780b */ /* 0x000fce0003f6e200 */
        /* <DEDUP_REMOVED lines=12> */
.L_x_65:
[----:B------:R-:W-:Y:S01]  /*3510*/  DSETP.MAX.AND P0, P3, R16, R18, PT ;  /* 0x000000121000722a */ /* 0x000fe20003b0f000 */
[----:B------:R-:W-:Y:S02]  /*3520*/  IMAD.MOV.U32 R7, RZ, RZ, R17 ;  /* 0x000000ffff077224 */ /* 0x000fe400078e0011 */
[----:B------:R-:W-:-:S03]  /*3530*/  IMAD.MOV.U32 R20, RZ, RZ, R19 ;  /* 0x000000ffff147224 */ /* 0x000fc600078e0013 */
[----:B------:R-:W-:Y:S02]  /*3540*/  SEL R16, R16, R18, P0 ;  /* 0x0000001210107207 */ /* 0x000fe40000000000 */
[----:B------:R-:W-:Y:S02]  /*3550*/  FSEL R7, R7, R20, P0 ;  /* 0x0000001407077208 */ /* 0x000fe40000000000 */
[----:B------:R-:W-:-:S04]  /*3560*/  PLOP3.LUT P0, PT, PT, PT, PT, 0x80, 0x8 ;  /* 0x000000000008781c */ /* 0x000fc80003f0f070 */
[----:B------:R-:W-:-:S05]  /*3570*/  @P3 LOP3.LUT R7, R20, 0x80000, RZ, 0xfc, !PT ;  /* 0x0008000014073812 */ /* 0x000fca00078efcff */
[----:B------:R-:W-:-:S06]  /*3580*/  IMAD.MOV.U32 R17, RZ, RZ, R7 ;  /* 0x000000ffff117224 */ /* 0x000fcc00078e0007 */
[----:B------:R-:W-:-:S14]  /*3590*/  DSETP.GT.AND P3, PT, R16, 1, PT ;  /* 0x3ff000001000742a */ /* 0x000fdc0003f64000 */
.L_x_63:
[----:B------:R-:W-:Y:S05]  /*35a0*/  BSYNC.RECONVERGENT B0 ;  /* 0x0000000000007941 */ /* 0x000fea0003800200 */
.L_x_60:
[----:B--234-:R-:W2:Y:S08]  /*35b0*/  LDC.64 R30, c[0x0][0x3c0] ;  /* 0x0000f000ff1e7b82 */ /* 0x01ceb00000000a00 */
[----:B------:R-:W-:Y:S01]  /*35c0*/  BAR.SYNC.DEFER_BLOCKING 0x0 ;  /* 0x0000000000007b1d */ /* 0x000fe20000010000 */
[----:B------:R-:W-:-:S05]  /*35d0*/  PLOP3.LUT P3, PT, P0, P3, PT, 0x80, 0x8 ;  /* 0x000000000008781c */ /* 0x000fca0000767070 */
[----:B------:R-:W-:Y:S08]  /*35e0*/  BSSY.RECONVERGENT B0, `(.L_x_66) ;  /* 0x000000a000007945 */ /* 0x000ff00003800200 */
[----:B0-----:R-:W-:Y:S02]  /*35f0*/  @P3 IMAD.MOV.U32 R17, RZ, RZ, -0x2 ;  /* 0xfffffffeff113424 */ /* 0x001fe400078e00ff */
[----:B--2---:R-:W-:-:S05]  /*3600*/  IMAD.WIDE R30, R6, 0x4, R30 ;  /* 0x00000004061e7825 */ /* 0x004fca00078e021e */
[----:B------:R0:W-:Y:S01]  /*3610*/  @P1 STG.E desc[UR10][R30.64], R0 ;  /* 0x000000001e001986 */ /* 0x0001e2000c10190a */
[----:B------:R-:W-:Y:S06]  /*3620*/  BAR.SYNC.DEFER_BLOCKING 0x0 ;  /* 0x0000000000007b1d */ /* 0x000fec0000010000 */
[----:B------:R-:W-:Y:S05]  /*3630*/  @!P2 BRA `(.L_x_67) ;  /* 0x000000000010a947 */ /* 0x000fea0003800000 */
[----:B------:R-:W2:Y:S02]  /*3640*/  LDG.E R7, desc[UR10][R30.64] ;  /* 0x0000000a1e077981 */ /* 0x000ea4000c1e1900 */
[----:B--2---:R-:W-:-:S04]  /*3650*/  IMAD R7, R0, 0x32, R7 ;  /* 0x0000003200077824 */ /* 0x004fc800078e0207 */
[----:B------:R-:W-:-:S05]  /*3660*/  VIADD R7, R7, 0xfffff380 ;  /* 0xfffff38007077836 */ /* 0x000fca0000000000 */
[----:B------:R2:W-:Y:S02]  /*3670*/  STG.E desc[UR10][R30.64], R7 ;  /* 0x000000071e007986 */ /* 0x0005e4000c10190a */
.L_x_67:
[----:B------:R-:W-:Y:S05]  /*3680*/  BSYNC.RECONVERGENT B0 ;  /* 0x0000000000007941 */ /* 0x000fea0003800200 */
.L_x_66:
[----:B------:R-:W-:Y:S06]  /*3690*/  BAR.SYNC.DEFER_BLOCKING 0x0 ;  /* 0x0000000000007b1d */ /* 0x000fec0000010000 */
[----:B------:R-:W-:Y:S01]  /*36a0*/  BSSY.RECONVERGENT B0, `(.L_x_68) ;  /* 0x0000023000007945 */ /* 0x000fe20003800200 */
[----:B------:R3:W-:Y:S01]  /*36b0*/  @P3 STG.E desc[UR10][R30.64], R17 ;  /* 0x000000111e003986 */ /* 0x0007e2000c10190a */
[----:B------:R-:W-:Y:S06]  /*36c0*/  BAR.SYNC.DEFER_BLOCKING 0x0 ;  /* 0x0000000000007b1d */ /* 0x000fec0000010000 */
[----:B------:R-:W-:Y:S05]  /*36d0*/  @!P0 BRA `(.L_x_69) ;  /* 0x00000000007c8947 */ /* 0x000fea0003800000 */
[----:B------:R-:W-:-:S09]  /*36e0*/  UISETP.NE.AND UP0, UPT, UR4, URZ, UPT ;  /* 0x000000ff0400728c */ /* 0x000fd2000bf05270 */
[----:B------:R-:W-:Y:S05]  /*36f0*/  BRA.U !UP0, `(.L_x_70) ;  /* 0x0000000108507547 */ /* 0x000fea000b800000 */
[----:B------:R-:W4:Y:S01]  /*3700*/  S2UR UR8, SR_CgaCtaId ;  /* 0x00000000000879c3 */ /* 0x000f220000008800 */
[----:B------:R-:W-:Y:S01]  /*3710*/  UMOV UR7, 0x400 ;  /* 0x0000040000077882 */ /* 0x000fe20000000000 */
[----:B------:R-:W-:Y:S01]  /*3720*/  UMOV UR12, 0x47ae147b ;  /* 0x47ae147b000c7882 */ /* 0x000fe20000000000 */
[----:B------:R-:W-:Y:S01]  /*3730*/  UMOV UR13, 0x3f747ae1 ;  /* 0x3f747ae1000d7882 */ /* 0x000fe20000000000 */
[----:B----4-:R-:W-:-:S09]  /*3740*/  ULEA UR7, UR8, UR7, 0x18 ;  /* 0x0000000708077291 */ /* 0x010fd2000f8ec0ff */
[----:B---3--:R-:W3:Y:S04]  /*3750*/  LDS.128 R16, [UR7+0x2c30] ;  /* 0x002c3007ff107984 */ /* 0x008ee80008000c00 */
[----:B------:R-:W4:Y:S04]  /*3760*/  LDS.64 R32, [UR7+0x2c28] ;  /* 0x002c2807ff207984 */ /* 0x000f280008000a00 */
[----:B-1----:R-:W1:Y:S01]  /*3770*/  LDS.128 R20, [UR7] ;  /* 0x00000007ff147984 */ /* 0x002e620008000c00 */
[----:B---3--:R-:W-:Y:S02]  /*3780*/  DMUL R16, R16, UR12 ;  /* 0x0000000c10107c28 */ /* 0x008fe40008000000 */
[----:B----4-:R-:W-:-:S06]  /*3790*/  DMUL R32, R32, UR12 ;  /* 0x0000000c20207c28 */ /* 0x010fcc0008000000 */
[----:B-1----:R-:W-:-:S06]  /*37a0*/  DSETP.GT.AND P0, PT, R16, R22, PT ;  /* 0x000000161000722a */ /* 0x002fcc0003f04000 */
[----:B------:R-:W-:-:S14]  /*37b0*/  DSETP.LEU.OR P0, PT, R32, R20, !P0 ;  /* 0x000000142000722a */ /* 0x000fdc000470b400 */
[----:B------:R-:W-:Y:S05]  /*37c0*/  @P0 BRA `(.L_x_69) ;  /* 0x0000000000400947 */ /* 0x000fea0003800000 */
[----:B------:R-:W1:Y:S01]  /*37d0*/  LDS.64 R16, [UR7+0x10] ;  /* 0x00001007ff107984 */ /* 0x000e620008000a00 */
[----:B------:R-:W-:-:S08]  /*37e0*/  DMUL R18, R18, UR12 ;  /* 0x0000000c12127c28 */ /* 0x000fd00008000000 */
[----:B-1----:R-:W-:-:S14]  /*37f0*/  DSETP.GT.AND P0, PT, R18, R16, PT ;  /* 0x000000101200722a */ /* 0x002fdc0003f04000 */
[----:B------:R-:W-:Y:S05]  /*3800*/  @!P0 BRA `(.L_x_69) ;  /* 0x0000000000308947 */ /* 0x000fea0003800000 */
[----:B--2---:R-:W-:-:S05]  /*3810*/  IMAD.MOV.U32 R7, RZ, RZ, -0x1 ;  /* 0xffffffffff077424 */ /* 0x004fca00078e00ff */
[----:B------:R4:W-:Y:S01]  /*3820*/  STG.E desc[UR10][R30.64], R7 ;  /* 0x000000071e007986 */ /* 0x0009e2000c10190a */
[----:B------:R-:W-:Y:S05]  /*3830*/  BRA `(.L_x_69) ;  /* 0x0000000000247947 */ /* 0x000fea0003800000 */
.L_x_70:
[----:B------:R-:W4:Y:S01]  /*3840*/  S2UR UR8, SR_CgaCtaId ;  /* 0x00000000000879c3 */ /* 0x000f220000008800 */
[----:B------:R-:W-:Y:S02]  /*3850*/  UMOV UR7, 0x400 ;  /* 0x0000040000077882 */ /* 0x000fe40000000000 */
[----:B----4-:R-:W-:-:S09]  /*3860*/  ULEA UR7, UR8, UR7, 0x18 ;  /* 0x0000000708077291 */ /* 0x010fd2000f8ec0ff */
[----:B-1----:R-:W1:Y:S04]  /*3870*/  LDS.64 R20, [UR7] ;  /* 0x00000007ff147984 */ /* 0x002e680008000a00 */
[----:B---3--:R-:W3:Y:S04]  /*3880*/  LDS.64 R16, [UR7+0x8] ;  /* 0x00000807ff107984 */ /* 0x008ee80008000a00 */
[----:B------:R-:W4:Y:S04]  /*3890*/  LDS.64 R18, [UR7+0x10] ;  /* 0x00001007ff127984 */ /* 0x000f280008000a00 */
[----:B-1----:R1:W-:Y:S04]  /*38a0*/  STS.64 [UR7+0x2c28], R20 ;  /* 0x002c2814ff007988 */ /* 0x0023e80008000a07 */
[----:B---3--:R1:W-:Y:S04]  /*38b0*/  STS.64 [UR7+0x2c30], R16 ;  /* 0x002c3010ff007988 */ /* 0x0083e80008000a07 */
[----:B----4-:R1:W-:Y:S02]  /*38c0*/  STS.64 [UR7+0x2c38], R18 ;  /* 0x002c3812ff007988 */ /* 0x0103e40008000a07 */
.L_x_69:
[----:B------:R-:W-:Y:S05]  /*38d0*/  BSYNC.RECONVERGENT B0 ;  /* 0x0000000000007941 */ /* 0x000fea0003800200 */
.L_x_68:
[----:B------:R-:W-:Y:S01]  /*38e0*/  BAR.SYNC.DEFER_BLOCKING 0x0 ;  /* 0x0000000000007b1d */ /* 0x000fe20000010000 */
[----:B------:R-:W-:Y:S01]  /*38f0*/  UIADD3 UR4, UPT, UPT, UR4, 0x1, URZ ;  /* 0x0000000104047890 */ /* 0x000fe2000fffe0ff */
[----:B------:R-:W-:Y:S02]  /*3900*/  VIADD R6, R6, 0x1 ;  /* 0x0000000106067836 */ /* 0x000fe40000000000 */
[----:B------:R-:W-:Y:S01]  /*3910*/  VIADD R5, R5, 0x1 ;  /* 0x0000000105057836 */ /* 0x000fe20000000000 */
[----:B------:R-:W-:Y:S01]  /*3920*/  UISETP.NE.AND UP0, UPT, UR4, 0x3a98, UPT ;  /* 0x00003a980400788c */ /* 0x000fe2000bf05270 */
[----:B------:R-:W-:-:S08]  /*3930*/  DADD R28, R28, 1 ;  /* 0x3ff000001c1c7429 */ /* 0x000fd00000000000 */
[----:B------:R-:W-:Y:S05]  /*3940*/  BRA.U UP0, `(.L_x_71) ;  /* 0xffffffd900f07547 */ /* 0x000fea000b83ffff */
[----:B------:R-:W-:Y:S05]  /*3950*/  EXIT ;  /* 0x000000000000794d */ /* 0x000fea0003800000 */
        .weak           $__internal_0_$__cuda_sm20_dblrcp_rn_slowpath_v3
        .type           $__internal_0_$__cuda_sm20_dblrcp_rn_slowpath_v3,@function
        .size           $__internal_0_$__cuda_sm20_dblrcp_rn_slowpath_v3,($__internal_1_$__cuda_sm20_div_rn_f64_full - $__internal_0_$__cuda_sm20_dblrcp_rn_slowpath_v3)
$__internal_0_$__cuda_sm20_dblrcp_rn_slowpath_v3:
[----:B------:R-:W-:Y:S02]  /*3960*/  IMAD.MOV.U32 R20, RZ, RZ, R10 ;  /* 0x000000ffff147224 */ /* 0x000fe400078e000a */
[----:B------:R-:W-:-:S06]  /*3970*/  IMAD.MOV.U32 R21, RZ, RZ, R11 ;  /* 0x000000ffff157224 */ /* 0x000fcc00078e000b */
[----:B------:R-:W-:-:S14]  /*3980*/  DSETP.GTU.AND P2, PT, |R20|, +INF , PT ;  /* 0x7ff000001400742a */ /* 0x000fdc0003f4c200 */
[----:B------:R-:W-:Y:S05]  /*3990*/  @P2 BRA `(.L_x_72) ;  /* 0x0000000000802947 */ /* 0x000fea0003800000 */
[----:B------:R-:W-:-:S05]  /*39a0*/  LOP3.LUT R13, R11, 0x7fffffff, RZ, 0xc0, !PT ;  /* 0x7fffffff0b0d7812 */ /* 0x000fca00078ec0ff */
[----:B------:R-:W-:-:S05]  /*39b0*/  VIADD R10, R13, 0xffffffff ;  /* 0xffffffff0d0a7836 */ /* 0x000fca0000000000 */
[----:B------:R-:W-:-:S13]  /*39c0*/  ISETP.GE.U32.AND P2, PT, R10, 0x7fefffff, PT ;  /* 0x7fefffff0a00780c */ /* 0x000fda0003f46070 */
[----:B------:R-:W-:Y:S01]  /*39d0*/  @P2 LOP3.LUT R11, R21, 0x7ff00000, RZ, 0x3c, !PT ;  /* 0x7ff00000150b2812 */ /* 0x000fe200078e3cff */
[----:B------:R-:W-:Y:S01]  /*39e0*/  @P2 IMAD.MOV.U32 R10, RZ, RZ, RZ ;  /* 0x000000ffff0a2224 */ /* 0x000fe200078e00ff */
[----:B------:R-:W-:Y:S06]  /*39f0*/  @P2 BRA `(.L_x_73) ;  /* 0x0000000000702947 */ /* 0x000fec0003800000 */
[----:B------:R-:W-:-:S13]  /*3a00*/  ISETP.GE.U32.AND P2, PT, R13, 0x1000001, PT ;  /* 0x010000010d00780c */ /* 0x000fda0003f46070 */
[----:B------:R-:W-:Y:S05]  /*3a10*/  @!P2 BRA `(.L_x_74) ;  /* 0x000000000038a947 */ /* 0x000fea0003800000 */
[----:B------:R-:W-:Y:S02]  /*3a20*/  VIADD R11, R21, 0xc0200000 ;  /* 0xc0200000150b7836 */ /* 0x000fe40000000000 */
[----:B------:R-:W-:Y:S02]  /*3a30*/  IMAD.MOV.U32 R10, RZ, RZ, R20 ;  /* 0x000000ffff0a7224 */ /* 0x000fe400078e0014 */
[----:B------:R-:W0:Y:S01]  /*3a40*/  MUFU.RCP64H R15, R11 ;  /* 0x0000000b000f7308 */ /* 0x000e220000001800 */
[----:B------:R-:W-:-:S06]  /*3a50*/  IMAD.MOV.U32 R14, RZ, RZ, R7 ;  /* 0x000000ffff0e7224 */ /* 0x000fcc00078e0007 */
[----:B0-----:R-:W-:-:S08]  /*3a60*/  DFMA R18, -R10, R14, 1 ;  /* 0x3ff000000a12742b */ /* 0x001fd0000000010e */
[----:B------:R-:W-:-:S08]  /*3a70*/  DFMA R18, R18, R18, R18 ;  /* 0x000000121212722b */ /* 0x000fd00000000012 */
[----:B------:R-:W-:-:S08]  /*3a80*/  DFMA R18, R14, R18, R14 ;  /* 0x000000120e12722b */ /* 0x000fd0000000000e */
[----:B------:R-:W-:-:S08]  /*3a90*/  DFMA R14, -R10, R18, 1 ;  /* 0x3ff000000a0e742b */ /* 0x000fd00000000112 */
[----:B------:R-:W-:-:S08]  /*3aa0*/  DFMA R14, R18, R14, R18 ;  /* 0x0000000e120e722b */ /* 0x000fd00000000012 */
[----:B------:R-:W-:-:S08]  /*3ab0*/  DMUL R14, R14, 2.2250738585072013831e-308 ;  /* 0x001000000e0e7828 */ /* 0x000fd00000000000 */
[----:B------:R-:W-:-:S08]  /*3ac0*/  DFMA R18, -R20, R14, 1 ;  /* 0x3ff000001412742b */ /* 0x000fd0000000010e */
[----:B------:R-:W-:-:S08]  /*3ad0*/  DFMA R18, R18, R18, R18 ;  /* 0x000000121212722b */ /* 0x000fd00000000012 */
[----:B------:R-:W-:Y:S01]  /*3ae0*/  DFMA R10, R14, R18, R14 ;  /* 0x000000120e0a722b */ /* 0x000fe2000000000e */
[----:B------:R-:W-:Y:S10]  /*3af0*/  BRA `(.L_x_73) ;  /* 0x0000000000307947 */ /* 0x000ff40003800000 */
.L_x_74:
[----:B------:R-:W-:Y:S01]  /*3b00*/  DMUL R14, R20, 8.11296384146066816958e+31 ;  /* 0x46900000140e7828 */ /* 0x000fe20000000000 */
[----:B------:R-:W-:-:S05]  /*3b10*/  IMAD.MOV.U32 R10, RZ, RZ, R7 ;  /* 0x000000ffff0a7224 */ /* 0x000fca00078e0007 */
[----:B------:R-:W0:Y:S02]  /*3b20*/  MUFU.RCP64H R11, R15 ;  /* 0x0000000f000b7308 */ /* 0x000e240000001800 */
[----:B0-----:R-:W-:-:S08]  /*3b30*/  DFMA R18, -R14, R10, 1 ;  /* 0x3ff000000e12742b */ /* 0x001fd0000000010a */
[----:B------:R-:W-:-:S08]  /*3b40*/  DFMA R18, R18, R18, R18 ;  /* 0x000000121212722b */ /* 0x000fd00000000012 */
[----:B------:R-:W-:-:S08]  /*3b50*/  DFMA R18, R10, R18, R10 ;  /* 0x000000120a12722b */ /* 0x000fd0000000000a */
[----:B------:R-:W-:-:S08]  /*3b60*/  DFMA R10, -R14, R18, 1 ;  /* 0x3ff000000e0a742b */ /* 0x000fd00000000112 */
[----:B------:R-:W-:-:S08]  /*3b70*/  DFMA R10, R18, R10, R18 ;  /* 0x0000000a120a722b */ /* 0x000fd00000000012 */
[----:B------:R-:W-:Y:S01]  /*3b80*/  DMUL R10, R10, 8.11296384146066816958e+31 ;  /* 0x469000000a0a7828 */ /* 0x000fe20000000000 */
[----:B------:R-:W-:Y:S10]  /*3b90*/  BRA `(.L_x_73) ;  /* 0x0000000000087947 */ /* 0x000ff40003800000 */
.L_x_72:
[----:B------:R-:W-:Y:S01]  /*3ba0*/  LOP3.LUT R11, R21, 0x80000, RZ, 0xfc, !PT ;  /* 0x00080000150b7812 */ /* 0x000fe200078efcff */
[----:B------:R-:W-:-:S07]  /*3bb0*/  IMAD.MOV.U32 R10, RZ, RZ, R20 ;  /* 0x000000ffff0a7224 */ /* 0x000fce00078e0014 */
.L_x_73:
[----:B------:R-:W-:Y:S02]  /*3bc0*/  IMAD.MOV.U32 R13, RZ, RZ, 0x0 ;  /* 0x00000000ff0d7424 */ /* 0x000fe400078e00ff */
[----:B------:R-:W-:Y:S02]  /*3bd0*/  IMAD.MOV.U32 R22, RZ, RZ, R10 ;  /* 0x000000ffff167224 */ /* 0x000fe400078e000a */
[----:B------:R-:W-:Y:S01]  /*3be0*/  IMAD.MOV.U32 R23, RZ, RZ, R11 ;  /* 0x000000ffff177224 */ /* 0x000fe200078e000b */
[----:B------:R-:W-:Y:S06]  /*3bf0*/  RET.REL.NODEC R12 `(_Z11colorSimLMSILi471EEviPdS0_S0_S0_S0_S0_iPiid) ;  /* 0xffffffc40c007950 */ /* 0x000fec0003c3ffff */
        .weak           $__internal_1_$__cuda_sm20_div_rn_f64_full
        .type           $__internal_1_$__cuda_sm20_div_rn_f64_full,@function
        .size           $__internal_1_$__cuda_sm20_div_rn_f64_full,($_Z11colorSimLMSILi471EEviPdS0_S0_S0_S0_S0_iPiid$__internal_accurate_pow - $__internal_1_$__cuda_sm20_div_rn_f64_full)
$__internal_1_$__cuda_sm20_div_rn_f64_full:
[C---:B------:R-:W-:Y:S01]  /*3c00*/  FSETP.GEU.AND P0, PT, |R21|.reuse, 1.469367938527859385e-39, PT ;  /* 0x001000001500780b */ /* 0x040fe20003f0e200 */
[----:B------:R-:W-:Y:S01]  /*3c10*/  IMAD.MOV.U32 R34, RZ, RZ, R36 ;  /* 0x000000ffff227224 */ /* 0x000fe200078e0024 */
[C---:B------:R-:W-:Y:S01]  /*3c20*/  LOP3.LUT R37, R21.reuse, 0x800fffff, RZ, 0xc0, !PT ;  /* 0x800fffff15257812 */ /* 0x040fe200078ec0ff */
[----:B------:R-:W-:Y:S01]  /*3c30*/  IMAD.MOV.U32 R35, RZ, RZ, R21 ;  /* 0x000000ffff237224 */ /* 0x000fe200078e0015 */
[----:B------:R-:W-:Y:S01]  /*3c40*/  LOP3.LUT R21, R21, 0x7ff00000, RZ, 0xc0, !PT ;  /* 0x7ff0000015157812 */ /* 0x000fe200078ec0ff */
[----:B------:R-:W-:Y:S01]  /*3c50*/  IMAD.MOV.U32 R33, RZ, RZ, R17 ;  /* 0x000000ffff217224 */ /* 0x000fe200078e0011 */
[----:B------:R-:W-:Y:S01]  /*3c60*/  LOP3.LUT R37, R37, 0x3ff00000, RZ, 0xfc, !PT ;  /* 0x3ff0000025257812 */ /* 0x000fe200078efcff */
[----:B------:R-:W-:Y:S01]  /*3c70*/  IMAD.MOV.U32 R38, RZ, RZ, 0x1 ;  /* 0x00000001ff267424 */ /* 0x000fe200078e00ff */
[----:B------:R-:W-:Y:S01]  /*3c80*/  BSSY.RECONVERGENT B1, `(.L_x_75) ;  /* 0x0000051000017945 */ /* 0x000fe20003800200 */
[----:B------:R-:W-:Y:S01]  /*3c90*/  IMAD.MOV.U32 R7, RZ, RZ, 0x1ca00000 ;  /* 0x1ca00000ff077424 */ /* 0x000fe200078e00ff */
[----:B------:R-:W-:-:S02]  /*3ca0*/  FSETP.GEU.AND P4, PT, |R33|, 1.469367938527859385e-39, PT ;  /* 0x001000002100780b */ /* 0x000fc40003f8e200 */
[----:B------:R-:W-:Y:S01]  /*3cb0*/  LOP3.LUT R17, R33, 0x7ff00000, RZ, 0xc0, !PT ;  /* 0x7ff0000021117812 */ /* 0x000fe200078ec0ff */
[----:B------:R-:W-:-:S03]  /*3cc0*/  @!P0 DMUL R36, R34, 8.98846567431157953865e+307 ;  /* 0x7fe0000022248828 */ /* 0x000fc60000000000 */
[----:B------:R-:W-:-:S03]  /*3cd0*/  ISETP.GE.U32.AND P3, PT, R17, R21, PT ;  /* 0x000000151100720c */ /* 0x000fc60003f66070 */
[----:B------:R-:W0:Y:S04]  /*3ce0*/  MUFU.RCP64H R39, R37 ;  /* 0x0000002500277308 */ /* 0x000e280000001800 */
[----:B------:R-:W-:Y:S02]  /*3cf0*/  @!P4 LOP3.LUT R20, R35, 0x7ff00000, RZ, 0xc0, !PT ;  /* 0x7ff000002314c812 */ /* 0x000fe400078ec0ff */
[----:B------:R-:W-:Y:S02]  /*3d00*/  @!P0 LOP3.LUT R21, R37, 0x7ff00000, RZ, 0xc0, !PT ;  /* 0x7ff0000025158812 */ /* 0x000fe400078ec0ff */
[----:B------:R-:W-:Y:S01]  /*3d10*/  @!P4 ISETP.GE.U32.AND P5, PT, R17, R20, PT ;  /* 0x000000141100c20c */ /* 0x000fe20003fa6070 */
[----:B------:R-:W-:Y:S02]  /*3d20*/  IMAD.MOV.U32 R20, RZ, RZ, R17 ;  /* 0x000000ffff147224 */ /* 0x000fe400078e0011 */
[----:B------:R-:W-:Y:S01]  /*3d30*/  VIADD R45, R21, 0xffffffff ;  /* 0xffffffff152d7836 */ /* 0x000fe20000000000 */
[----:B------:R-:W-:-:S04]  /*3d40*/  @!P4 SEL R41, R7, 0x63400000, !P5 ;  /* 0x634000000729c807 */ /* 0x000fc80006800000 */
[----:B------:R-:W-:Y:S01]  /*3d50*/  @!P4 LOP3.LUT R42, R41, 0x80000000, R33, 0xf8, !PT ;  /* 0x80000000292ac812 */ /* 0x000fe200078ef821 */
[----:B0-----:R-:W-:-:S03]  /*3d60*/  DFMA R30, R38, -R36, 1 ;  /* 0x3ff00000261e742b */ /* 0x001fc60000000824 */
[----:B------:R-:W-:Y:S01]  /*3d70*/  @!P4 LOP3.LUT R43, R42, 0x100000, RZ, 0xfc, !PT ;  /* 0x001000002a2bc812 */ /* 0x000fe200078efcff */
[----:B------:R-:W-:-:S04]  /*3d80*/  @!P4 IMAD.MOV.U32 R42, RZ, RZ, RZ ;  /* 0x000000ffff2ac224 */ /* 0x000fc800078e00ff */
[----:B------:R-:W-:-:S08]  /*3d90*/  DFMA R30, R30, R30, R30 ;  /* 0x0000001e1e1e722b */ /* 0x000fd0000000001e */
[----:B------:R-:W-:Y:S01]  /*3da0*/  DFMA R38, R38, R30, R38 ;  /* 0x0000001e2626722b */ /* 0x000fe20000000026 */
[----:B------:R-:W-:Y:S01]  /*3db0*/  SEL R31, R7, 0x63400000, !P3 ;  /* 0x63400000071f7807 */ /* 0x000fe20005800000 */
[----:B------:R-:W-:-:S03]  /*3dc0*/  IMAD.MOV.U32 R30, RZ, RZ, R32 ;  /* 0x000000ffff1e7224 */ /* 0x000fc600078e0020 */
[----:B------:R-:W-:-:S03]  /*3dd0*/  LOP3.LUT R31, R31, 0x800fffff, R33, 0xf8, !PT ;  /* 0x800fffff1f1f7812 */ /* 0x000fc600078ef821 */
[----:B------:R-:W-:-:S03]  /*3de0*/  DFMA R40, R38, -R36, 1 ;  /* 0x3ff000002628742b */ /* 0x000fc60000000824 */
[----:B------:R-:W-:-:S05]  /*3df0*/  @!P4 DFMA R30, R30, 2, -R42 ;  /* 0x400000001e1ec82b */ /* 0x000fca000000082a */
[----:B------:R-:W-:-:S05]  /*3e00*/  DFMA R38, R38, R40, R38 ;  /* 0x000000282626722b */ /* 0x000fca0000000026 */
[----:B------:R-:W-:-:S03]  /*3e10*/  @!P4 LOP3.LUT R20, R31, 0x7ff00000, RZ, 0xc0, !PT ;  /* 0x7ff000001f14c812 */ /* 0x000fc600078ec0ff */
[----:B------:R-:W-:Y:S02]  /*3e20*/  DMUL R40, R38, R30 ;  /* 0x0000001e26287228 */ /* 0x000fe40000000000 */
[----:B------:R-:W-:-:S05]  /*3e30*/  VIADD R44, R20, 0xffffffff ;  /* 0xffffffff142c7836 */ /* 0x000fca0000000000 */
[----:B------:R-:W-:Y:S01]  /*3e40*/  ISETP.GT.U32.AND P0, PT, R44, 0x7feffffe, PT ;  /* 0x7feffffe2c00780c */ /* 0x000fe20003f04070 */
[----:B------:R-:W-:-:S03]  /*3e50*/  DFMA R42, R40, -R36, R30 ;  /* 0x80000024282a722b */ /* 0x000fc6000000001e */
[----:B------:R-:W-:-:S05]  /*3e60*/  ISETP.GT.U32.OR P0, PT, R45, 0x7feffffe, P0 ;  /* 0x7feffffe2d00780c */ /* 0x000fca0000704470 */
[----:B------:R-:W-:-:S08]  /*3e70*/  DFMA R42, R38, R42, R40 ;  /* 0x0000002a262a722b */ /* 0x000fd00000000028 */
[----:B------:R-:W-:Y:S05]  /*3e80*/  @P0 BRA `(.L_x_76) ;  /* 0x00000000006c0947 */ /* 0x000fea0003800000 */
[----:B------:R-:W-:-:S04]  /*3e90*/  LOP3.LUT R32, R35, 0x7ff00000, RZ, 0xc0, !PT ;  /* 0x7ff0000023207812 */ /* 0x000fc800078ec0ff */
[CC--:B------:R-:W-:Y:S02]  /*3ea0*/  VIADDMNMX R20, R17.reuse, -R32.reuse, 0xb9600000, !PT ;  /* 0xb960000011147446 */ /* 0x0c0fe40007800920 */
[----:B------:R-:W-:Y:S02]  /*3eb0*/  ISETP.GE.U32.AND P0, PT, R17, R32, PT ;  /* 0x000000201100720c */ /* 0x000fe40003f06070 */
[----:B------:R-:W-:Y:S02]  /*3ec0*/  VIMNMX R20, PT, PT, R20, 0x46a00000, PT ;  /* 0x46a0000014147848 */ /* 0x000fe40003fe0100 */
[----:B------:R-:W-:-:S05]  /*3ed0*/  SEL R7, R7, 0x63400000, !P0 ;  /* 0x6340000007077807 */ /* 0x000fca0004000000 */
[----:B------:R-:W-:Y:S02]  /*3ee0*/  IMAD.IADD R7, R20, 0x1, -R7 ;  /* 0x0000000114077824 */ /* 0x000fe400078e0a07 */
[----:B------:R-:W-:Y:S02]  /*3ef0*/  IMAD.MOV.U32 R20, RZ, RZ, RZ ;  /* 0x000000ffff147224 */ /* 0x000fe400078e00ff */
[----:B------:R-:W-:-:S06]  /*3f00*/  VIADD R21, R7, 0x7fe00000 ;  /* 0x7fe0000007157836 */ /* 0x000fcc0000000000 */
[----:B------:R-:W-:-:S10]  /*3f10*/  DMUL R38, R42, R20 ;  /* 0x000000142a267228 */ /* 0x000fd40000000000 */
[----:B------:R-:W-:-:S13]  /*3f20*/  FSETP.GTU.AND P0, PT, |R39|, 1.469367938527859385e-39, PT ;  /* 0x001000002700780b */ /* 0x000fda0003f0c200 */
[----:B------:R-:W-:Y:S05]  /*3f30*/  @P0 BRA `(.L_x_77) ;  /* 0x0000000000940947 */ /* 0x000fea0003800000 */
[----:B------:R-:W-:-:S06]  /*3f40*/  DFMA R30, R42, -R36, R30 ;  /* 0x800000242a1e722b */ /* 0x000fcc000000001e */
[----:B------:R-:W-:-:S04]  /*3f50*/  IMAD.MOV.U32 R30, RZ, RZ, RZ ;  /* 0x000000ffff1e7224 */ /* 0x000fc800078e00ff */
[C---:B------:R-:W-:Y:S02]  /*3f60*/  FSETP.NEU.AND P0, PT, R31.reuse, RZ, PT ;  /* 0x000000ff1f00720b */ /* 0x040fe40003f0d000 */
[----:B------:R-:W-:-:S04]  /*3f70*/  LOP3.LUT R35, R31, 0x80000000, R35, 0x48, !PT ;  /* 0x800000001f237812 */ /* 0x000fc800078e4823 */
[----:B------:R-:W-:-:S07]  /*3f80*/  LOP3.LUT R31, R35, R21, RZ, 0xfc, !PT ;  /* 0x00000015231f7212 */ /* 0x000fce00078efcff */
[----:B------:R-:W-:Y:S05]  /*3f90*/  @!P0 BRA `(.L_x_77) ;  /* 0x00000000007c8947 */ /* 0x000fea0003800000 */
[----:B------:R-:W-:Y:S01]  /*3fa0*/  IMAD.MOV R21, RZ, RZ, -R7 ;  /* 0x000000ffff157224 */ /* 0x000fe200078e0a07 */
[----:B------:R-:W-:Y:S01]  /*3fb0*/  DMUL.RP R30, R42, R30 ;  /* 0x0000001e2a1e7228 */ /* 0x000fe20000008000 */
[----:B------:R-:W-:Y:S01]  /*3fc0*/  IMAD.MOV.U32 R20, RZ, RZ, RZ ;  /* 0x000000ffff147224 */ /* 0x000fe200078e00ff */
[----:B------:R-:W-:-:S05]  /*3fd0*/  IADD3 R7, PT, PT, -R7, -0x43300000, RZ ;  /* 0xbcd0000007077810 */ /* 0x000fca0007ffe1ff */
[----:B------:R-:W-:-:S03]  /*3fe0*/  DFMA R20, R38, -R20, R42 ;  /* 0x800000142614722b */ /* 0x000fc6000000002a */
[----:B------:R-:W-:-:S07]  /*3ff0*/  LOP3.LUT R35, R31, R35, RZ, 0x3c, !PT ;  /* 0x000000231f237212 */ /* 0x000fce00078e3cff */
[----:B------:R-:W-:-:S04]  /*4000*/  FSETP.NEU.AND P0, PT, |R21|, R7, PT ;  /* 0x000000071500720b */ /* 0x000fc80003f0d200 */
[----:B------:R-:W-:Y:S02]  /*4010*/  FSEL R38, R30, R38, !P0 ;  /* 0x000000261e267208 */ /* 0x000fe40004000000 */
[----:B------:R-:W-:Y:S01]  /*4020*/  FSEL R39, R35, R39, !P0 ;  /* 0x0000002723277208 */ /* 0x000fe20004000000 */
[----:B------:R-:W-:Y:S06]  /*4030*/  BRA `(.L_x_77) ;  /* 0x0000000000547947 */ /* 0x000fec0003800000 */
.L_x_76:
[----:B------:R-:W-:-:S14]  /*4040*/  DSETP.NAN.AND P0, PT, R32, R32, PT ;  /* 0x000000202000722a */ /* 0x000fdc0003f08000 */
[----:B------:R-:W-:Y:S05]  /*4050*/  @P0 BRA `(.L_x_78) ;  /* 0x0000000000440947 */ /* 0x000fea0003800000 */
[----:B------:R-:W-:-:S14]  /*4060*/  DSETP.NAN.AND P0, PT, R34, R34, PT ;  /* 0x000000222200722a */ /* 0x000fdc0003f08000 */
[----:B------:R-:W-:Y:S05]  /*4070*/  @P0 BRA `(.L_x_79) ;  /* 0x0000000000300947 */ /* 0x000fea0003800000 */
[----:B------:R-:W-:Y:S01]  /*4080*/  ISETP.NE.AND P0, PT, R20, R21, PT ;  /* 0x000000151400720c */ /* 0x000fe20003f05270 */
[----:B------:R-:W-:Y:S02]  /*4090*/  IMAD.MOV.U32 R38, RZ, RZ, 0x0 ;  /* 0x00000000ff267424 */ /* 0x000fe400078e00ff */
[----:B------:R-:W-:-:S10]  /*40a0*/  IMAD.MOV.U32 R39, RZ, RZ, -0x80000 ;  /* 0xfff80000ff277424 */ /* 0x000fd400078e00ff */
[----:B------:R-:W-:Y:S05]  /*40b0*/  @!P0 BRA `(.L_x_77) ;  /* 0x0000000000348947 */ /* 0x000fea0003800000 */
[----:B------:R-:W-:Y:S02]  /*40c0*/  ISETP.NE.AND P0, PT, R20, 0x7ff00000, PT ;  /* 0x7ff000001400780c */ /* 0x000fe40003f05270 */
[----:B------:R-:W-:Y:S02]  /*40d0*/  LOP3.LUT R39, R33, 0x80000000, R35, 0x48, !PT ;  /* 0x8000000021277812 */ /* 0x000fe400078e4823 */
[----:B------:R-:W-:-:S13]  /*40e0*/  ISETP.EQ.OR P0, PT, R21, RZ, !P0 ;  /* 0x000000ff1500720c */ /* 0x000fda0004702670 */
[----:B------:R-:W-:Y:S01]  /*40f0*/  @P0 LOP3.LUT R7, R39, 0x7ff00000, RZ, 0xfc, !PT ;  /* 0x7ff0000027070812 */ /* 0x000fe200078efcff */
[----:B------:R-:W-:Y:S02]  /*4100*/  @!P0 IMAD.MOV.U32 R38, RZ, RZ, RZ ;  /* 0x000000ffff268224 */ /* 0x000fe400078e00ff */
[----:B------:R-:W-:Y:S02]  /*4110*/  @P0 IMAD.MOV.U32 R38, RZ, RZ, RZ ;  /* 0x000000ffff260224 */ /* 0x000fe400078e00ff */
[----:B------:R-:W-:Y:S01]  /*4120*/  @P0 IMAD.MOV.U32 R39, RZ, RZ, R7 ;  /* 0x000000ffff270224 */ /* 0x000fe200078e0007 */
[----:B------:R-:W-:Y:S06]  /*4130*/  BRA `(.L_x_77) ;  /* 0x0000000000147947 */ /* 0x000fec0003800000 */
.L_x_79:
[----:B------:R-:W-:Y:S01]  /*4140*/  LOP3.LUT R39, R35, 0x80000, RZ, 0xfc, !PT ;  /* 0x0008000023277812 */ /* 0x000fe200078efcff */
[----:B------:R-:W-:Y:S01]  /*4150*/  IMAD.MOV.U32 R38, RZ, RZ, R34 ;  /* 0x000000ffff267224 */ /* 0x000fe200078e0022 */
[----:B------:R-:W-:Y:S06]  /*4160*/  BRA `(.L_x_77) ;  /* 0x0000000000087947 */ /* 0x000fec0003800000 */
.L_x_78:
[----:B------:R-:W-:Y:S01]  /*4170*/  LOP3.LUT R39, R33, 0x80000, RZ, 0xfc, !PT ;  /* 0x0008000021277812 */ /* 0x000fe200078efcff */
[----:B------:R-:W-:-:S07]  /*4180*/  IMAD.MOV.U32 R38, RZ, RZ, R32 ;  /* 0x000000ffff267224 */ /* 0x000fce00078e0020 */
.L_x_77:
[----:B------:R-:W-:Y:S05]  /*4190*/  BSYNC.RECONVERGENT B1 ;  /* 0x0000000000017941 */ /* 0x000fea0003800200 */
.L_x_75:
[----:B------:R-:W-:-:S04]  /*41a0*/  IMAD.MOV.U32 R17, RZ, RZ, 0x0 ;  /* 0x00000000ff117424 */ /* 0x000fc800078e00ff */
[----:B------:R-:W-:Y:S05]  /*41b0*/  RET.REL.NODEC R16 `(_Z11colorSimLMSILi471EEviPdS0_S0_S0_S0_S0_iPiid) ;  /* 0xffffffbc10907950 */ /* 0x000fea0003c3ffff */
        .type           $_Z11colorSimLMSILi471EEviPdS0_S0_S0_S0_S0_iPiid$__internal_accurate_pow,@function
        .size           $_Z11colorSimLMSILi471EEviPdS0_S0_S0_S0_S0_iPiid$__internal_accurate_pow,(.L_x_166 - $_Z11colorSimLMSILi471EEviPdS0_S0_S0_S0_S0_iPiid$__internal_accurate_pow)
$_Z11colorSimLMSILi471EEviPdS0_S0_S0_S0_S0_iPiid$__internal_accurate_pow:
[----:B------:R-:W-:Y:S01]  /*41c0*/  ISETP.GT.U32.AND P1, PT, R7, 0xfffff, PT ;  /* 0x000fffff0700780c */ /* 0x000fe20003f24070 */
[----:B------:R-:W-:Y:S01]  /*41d0*/  IMAD.MOV.U32 R22, RZ, RZ, R32 ;  /* 0x000000ffff167224 */ /* 0x000fe200078e0020 */
[----:B------:R-:W-:Y:S01]  /*41e0*/  UMOV UR12, 0x7d2cafe2 ;  /* 0x7d2cafe2000c7882 */ /* 0x000fe20000000000 */
[--C-:B------:R-:W-:Y:S01]  /*41f0*/  IMAD.MOV.U32 R23, RZ, RZ, R7.reuse ;  /* 0x000000ffff177224 */ /* 0x100fe200078e0007 */
[----:B------:R-:W-:Y:S01]  /*4200*/  UMOV UR13, 0x3eb0f5ff ;  /* 0x3eb0f5ff000d7882 */ /* 0x000fe20000000000 */
[--C-:B------:R-:W-:Y:S01]  /*4210*/  IMAD.MOV.U32 R30, RZ, RZ, R7.reuse ;  /* 0x000000ffff1e7224 */ /* 0x100fe200078e0007 */
[----:B------:R-:W-:Y:S01]  /*4220*/  SHF.R.U32.HI R7, RZ, 0x14, R7 ;  /* 0x00000014ff077819 */ /* 0x000fe20000011607 */
[----:B------:R-:W-:Y:S01]  /*4230*/  IMAD.MOV.U32 R34, RZ, RZ, 0x41ad3b5a ;  /* 0x41ad3b5aff227424 */ /* 0x000fe200078e00ff */
[----:B------:R-:W-:Y:S01]  /*4240*/  UMOV UR14, 0x3b39803f ;  /* 0x3b39803f000e7882 */ /* 0x000fe20000000000 */
[----:B------:R-:W-:Y:S01]  /*4250*/  IMAD.MOV.U32 R35, RZ, RZ, 0x3ed0f5d2 ;  /* 0x3ed0f5d2ff237424 */ /* 0x000fe200078e00ff */
[----:B------:R-:W-:-:S03]  /*4260*/  UMOV UR15, 0x3c7abc9e ;  /* 0x3c7abc9e000f7882 */ /* 0x000fc60000000000 */
[----:B------:R-:W-:-:S10]  /*4270*/  @!P1 DMUL R22, R22, 1.80143985094819840000e+16 ;  /* 0x4350000016169828 */ /* 0x000fd40000000000 */
[----:B------:R-:W-:Y:S01]  /*4280*/  @!P1 IMAD.MOV.U32 R30, RZ, RZ, R23 ;  /* 0x000000ffff1e9224 */ /* 0x000fe200078e0017 */
[----:B------:R-:W-:Y:S01]  /*4290*/  @!P1 LEA.HI R7, R23, 0xffffffca, RZ, 0xc ;  /* 0xffffffca17079811 */ /* 0x000fe200078f60ff */
[----:B------:R-:W-:-:S03]  /*42a0*/  @!P1 IMAD.MOV.U32 R32, RZ, RZ, R22 ;  /* 0x000000ffff209224 */ /* 0x000fc600078e0016 */
[----:B------:R-:W-:-:S04]  /*42b0*/  LOP3.LUT R30, R30, 0x800fffff, RZ, 0xc0, !PT ;  /* 0x800fffff1e1e7812 */ /* 0x000fc800078ec0ff */
[----:B------:R-:W-:Y:S01]  /*42c0*/  LOP3.LUT R33, R30, 0x3ff00000, RZ, 0xfc, !PT ;  /* 0x3ff000001e217812 */ /* 0x000fe200078efcff */
[----:B------:R-:W-:-:S03]  /*42d0*/  IMAD.MOV.U32 R30, RZ, RZ, RZ ;  /* 0x000000ffff1e7224 */ /* 0x000fc600078e00ff */
[----:B------:R-:W-:-:S13]  /*42e0*/  ISETP.GE.U32.AND P2, PT, R33, 0x3ff6a09f, PT ;  /* 0x3ff6a09f2100780c */ /* 0x000fda0003f46070 */
[----:B------:R-:W-:-:S04]  /*42f0*/  @P2 VIADD R31, R33, 0xfff00000 ;  /* 0xfff00000211f2836 */ /* 0x000fc80000000000 */
[----:B------:R-:W-:-:S06]  /*4300*/  @P2 IMAD.MOV.U32 R33, RZ, RZ, R31 ;  /* 0x000000ffff212224 */ /* 0x000fcc00078e001f */
[C---:B------:R-:W-:Y:S02]  /*4310*/  DADD R36, R32.reuse, 1 ;  /* 0x3ff0000020247429 */ /* 0x040fe40000000000 */
[----:B------:R-:W-:-:S04]  /*4320*/  DADD R32, R32, -1 ;  /* 0xbff0000020207429 */ /* 0x000fc80000000000 */
[----:B------:R-:W0:Y:S02]  /*4330*/  MUFU.RCP64H R31, R37 ;  /* 0x00000025001f7308 */ /* 0x000e240000001800 */
[----:B0-----:R-:W-:-:S08]  /*4340*/  DFMA R38, -R36, R30, 1 ;  /* 0x3ff000002426742b */ /* 0x001fd0000000011e */
[----:B------:R-:W-:-:S08]  /*4350*/  DFMA R38, R38, R38, R38 ;  /* 0x000000262626722b */ /* 0x000fd00000000026 */
[----:B------:R-:W-:-:S08]  /*4360*/  DFMA R38, R30, R38, R30 ;  /* 0x000000261e26722b */ /* 0x000fd0000000001e */
[----:B------:R-:W-:-:S08]  /*4370*/  DMUL R30, R32, R38 ;  /* 0x00000026201e7228 */ /* 0x000fd00000000000 */
[----:B------:R-:W-:-:S08]  /*4380*/  DFMA R30, R32, R38, R30 ;  /* 0x00000026201e722b */ /* 0x000fd0000000001e */
[----:B------:R-:W-:Y:S02]  /*4390*/  DMUL R42, R30, R30 ;  /* 0x0000001e1e2a7228 */ /* 0x000fe40000000000 */
[----:B------:R-:W-:-:S06]  /*43a0*/  DADD R36, R32, -R30 ;  /* 0x0000000020247229 */ /* 0x000fcc000000081e */
[----:B------:R-:W-:Y:S01]  /*43b0*/  DFMA R34, R42, UR12, R34 ;  /* 0x0000000c2a227c2b */ /* 0x000fe20008000022 */
[----:B------:R-:W-:Y:S01]  /*43c0*/  UMOV UR12, 0x75488a3f ;  /* 0x75488a3f000c7882 */ /* 0x000fe20000000000 */
[----:B------:R-:W-:Y:S01]  /*43d0*/  UMOV UR13, 0x3ef3b20a ;  /* 0x3ef3b20a000d7882 */ /* 0x000fe20000000000 */
[----:B------:R-:W-:-:S05]  /*43e0*/  DADD R36, R36, R36 ;  /* 0x0000000024247229 */ /* 0x000fca0000000024 */
[----:B------:R-:W-:Y:S01]  /*43f0*/  DFMA R40, R42, R34, UR12 ;  /* 0x0000000c2a287e2b */ /* 0x000fe20008000022 */
[----:B------:R-:W-:Y:S01]  /*4400*/  UMOV UR12, 0xe4faecd5 ;  /* 0xe4faecd5000c7882 */ /* 0x000fe20000000000 */
[----:B------:R-:W-:Y:S01]  /*4410*/  UMOV UR13, 0x3f1745cd ;  /* 0x3f1745cd000d7882 */ /* 0x000fe20000000000 */
[----:B------:R-:W-:-:S05]  /*4420*/  DFMA R36, R32, -R30, R36 ;  /* 0x8000001e2024722b */ /* 0x000fca0000000024 */
[----:B------:R-:W-:Y:S01]  /*4430*/  DFMA R40, R42, R40, UR12 ;  /* 0x0000000c2a287e2b */ /* 0x000fe20008000028 */
[----:B------:R-:W-:Y:S01]  /*4440*/  UMOV UR12, 0x258a578b ;  /* 0x258a578b000c7882 */ /* 0x000fe20000000000 */
[----:B------:R-:W-:Y:S01]  /*4450*/  UMOV UR13, 0x3f3c71c7 ;  /* 0x3f3c71c7000d7882 */ /* 0x000fe20000000000 */
[----:B------:R-:W-:Y:S02]  /*4460*/  DMUL R36, R38, R36 ;  /* 0x0000002426247228 */ /* 0x000fe40000000000 */
[----:B------:R-:W-:-:S03]  /*4470*/  DMUL R38, R30, R30 ;  /* 0x0000001e1e267228 */ /* 0x000fc60000000000 */
[----:B------:R-:W-:Y:S01]  /*4480*/  DFMA R40, R42, R40, UR12 ;  /* 0x0000000c2a287e2b */ /* 0x000fe20008000028 */
[----:B------:R-:W-:Y:S01]  /*4490*/  UMOV UR12, 0x9242b910 ;  /* 0x9242b910000c7882 */ /* 0x000fe20000000000 */
[----:B------:R-:W-:-:S03]  /*44a0*/  UMOV UR13, 0x3f624924 ;  /* 0x3f624924000d7882 */ /* 0x000fc60000000000 */
[----:B------:R-:W-:-:S03]  /*44b0*/  DMUL R22, R30, R38 ;  /* 0x000000261e167228 */ /* 0x000fc60000000000 */
[----:B------:R-:W-:Y:S01]  /*44c0*/  DFMA R40, R42, R40, UR12 ;  /* 0x0000000c2a287e2b */ /* 0x000fe20008000028 */
[----:B------:R-:W-:Y:S01]  /*44d0*/  UMOV UR12, 0x99999dfb ;  /* 0x99999dfb000c7882 */ /* 0x000fe20000000000 */
[----:B------:R-:W-:-:S06]  /*44e0*/  UMOV UR13, 0x3f899999 ;  /* 0x3f899999000d7882 */ /* 0x000fcc0000000000 */
[----:B------:R-:W-:Y:S01]  /*44f0*/  DFMA R40, R42, R40, UR12 ;  /* 0x0000000c2a287e2b */ /* 0x000fe20008000028 */
[----:B------:R-:W-:Y:S01]  /*4500*/  UMOV UR12, 0x55555555 ;  /* 0x55555555000c7882 */ /* 0x000fe20000000000 */
[----:B------:R-:W-:-:S06]  /*4510*/  UMOV UR13, 0x3fb55555 ;  /* 0x3fb55555000d7882 */ /* 0x000fcc0000000000 */
[----:B------:R-:W-:-:S08]  /*4520*/  DFMA R32, R42, R40, UR12 ;  /* 0x0000000c2a207e2b */ /* 0x000fd00008000028 */
[----:B------:R-:W-:Y:S01]  /*4530*/  DADD R34, -R32, UR12 ;  /* 0x0000000c20227e29 */ /* 0x000fe20008000100 */
[----:B------:R-:W-:Y:S01]  /*4540*/  UMOV UR12, 0xb9e7b0 ;  /* 0x00b9e7b0000c7882 */ /* 0x000fe20000000000 */
[----:B------:R-:W-:-:S06]  /*4550*/  UMOV UR13, 0x3c46a4cb ;  /* 0x3c46a4cb000d7882 */ /* 0x000fcc0000000000 */
[----:B------:R-:W-:Y:S02]  /*4560*/  DFMA R34, R42, R40, R34 ;  /* 0x000000282a22722b */ /* 0x000fe40000000022 */
[----:B------:R-:W-:Y:S01]  /*4570*/  DFMA R40, R30, R30, -R38 ;  /* 0x0000001e1e28722b */ /* 0x000fe20000000826 */
[----:B------:R-:W-:Y:S02]  /*4580*/  VIADD R43, R37, 0x100000 ;  /* 0x00100000252b7836 */ /* 0x000fe40000000000 */
[----:B------:R-:W-:-:S06]  /*4590*/  IMAD.MOV.U32 R42, RZ, RZ, R36 ;  /* 0x000000ffff2a7224 */ /* 0x000fcc00078e0024 */
[----:B------:R-:W-:Y:S02]  /*45a0*/  DFMA R40, R30, R42, R40 ;  /* 0x0000002a1e28722b */ /* 0x000fe40000000028 */
[----:B------:R-:W-:Y:S01]  /*45b0*/  DADD R42, R34, -UR12 ;  /* 0x8000000c222a7e29 */ /* 0x000fe20008000000 */
[----:B------:R-:W-:Y:S01]  /*45c0*/  UMOV UR12, 0x80000000 ;  /* 0x80000000000c7882 */ /* 0x000fe20000000000 */
[----:B------:R-:W-:Y:S01]  /*45d0*/  DFMA R34, R30, R38, -R22 ;  /* 0x000000261e22722b */ /* 0x000fe20000000816 */
[----:B------:R-:W-:-:S07]  /*45e0*/  UMOV UR13, 0x43300000 ;  /* 0x43300000000d7882 */ /* 0x000fce0000000000 */
[----:B------:R-:W-:Y:S02]  /*45f0*/  DFMA R34, R36, R38, R34 ;  /* 0x000000262422722b */ /* 0x000fe40000000022 */
[----:B------:R-:W-:-:S06]  /*4600*/  DADD R38, R32, R42 ;  /* 0x0000000020267229 */ /* 0x000fcc000000002a */
[----:B------:R-:W-:Y:S02]  /*4610*/  DFMA R34, R30, R40, R34 ;  /* 0x000000281e22722b */ /* 0x000fe40000000022 */
[----:B------:R-:W-:Y:S02]  /*4620*/  DADD R32, R32, -R38 ;  /* 0x0000000020207229 */ /* 0x000fe40000000826 */
[----:B------:R-:W-:-:S06]  /*4630*/  DMUL R40, R38, R22 ;  /* 0x0000001626287228 */ /* 0x000fcc0000000000 */
[----:B------:R-:W-:Y:S02]  /*4640*/  DADD R42, R42, R32 ;  /* 0x000000002a2a7229 */ /* 0x000fe40000000020 */
[----:B------:R-:W-:-:S08]  /*4650*/  DFMA R32, R38, R22, -R40 ;  /* 0x000000162620722b */ /* 0x000fd00000000828 */
[----:B------:R-:W-:-:S08]  /*4660*/  DFMA R32, R38, R34, R32 ;  /* 0x000000222620722b */ /* 0x000fd00000000020 */
[----:B------:R-:W-:-:S08]  /*4670*/  DFMA R42, R42, R22, R32 ;  /* 0x000000162a2a722b */ /* 0x000fd00000000020 */
[----:B------:R-:W-:-:S08]  /*4680*/  DADD R32, R40, R42 ;  /* 0x0000000028207229 */ /* 0x000fd0000000002a */
[--C-:B------:R-:W-:Y:S02]  /*4690*/  DADD R22, R30, R32.reuse ;  /* 0x000000001e167229 */ /* 0x100fe40000000020 */
[----:B------:R-:W-:-:S06]  /*46a0*/  DADD R40, R40, -R32 ;  /* 0x0000000028287229 */ /* 0x000fcc0000000820 */
[----:B------:R-:W-:Y:S02]  /*46b0*/  DADD R30, R30, -R22 ;  /* 0x000000001e1e7229 */ /* 0x000fe40000000816 */
[----:B------:R-:W-:-:S06]  /*46c0*/  DADD R40, R42, R40 ;  /* 0x000000002a287229 */ /* 0x000fcc0000000028 */
[----:B------:R-:W-:Y:S01]  /*46d0*/  DADD R30, R32, R30 ;  /* 0x00000000201e7229 */ /* 0x000fe2000000001e */
[C---:B------:R-:W-:Y:S02]  /*46e0*/  VIADD R32, R7.reuse, 0xfffffc01 ;  /* 0xfffffc0107207836 */ /* 0x040fe40000000000 */
[----:B------:R-:W-:Y:S02]  /*46f0*/  @P2 VIADD R32, R7, 0xfffffc02 ;  /* 0xfffffc0207202836 */ /* 0x000fe40000000000 */
[----:B------:R-:W-:-:S03]  /*4700*/  IMAD.SHL.U32 R7, R47, 0x2, RZ ;  /* 0x000000022f077824 */ /* 0x000fc600078e00ff */
[----:B------:R-:W-:Y:S02]  /*4710*/  DADD R30, R40, R30 ;  /* 0x00000000281e7229 */ /* 0x000fe4000000001e */
[----:B------:R-:W-:-:S06]  /*4720*/  ISETP.GT.U32.AND P1, PT, R7, -0x2000001, PT ;  /* 0xfdffffff0700780c */ /* 0x000fcc0003f24070 */
[----:B------:R-:W-:Y:S01]  /*4730*/  DADD R36, R36, R30 ;  /* 0x0000000024247229 */ /* 0x000fe2000000001e */
[----:B------:R-:W-:Y:S01]  /*4740*/  LOP3.LUT R30, R32, 0x80000000, RZ, 0x3c, !PT ;  /* 0x80000000201e7812 */ /* 0x000fe200078e3cff */
[----:B------:R-:W-:-:S06]  /*4750*/  IMAD.MOV.U32 R31, RZ, RZ, 0x43300000 ;  /* 0x43300000ff1f7424 */ /* 0x000fcc00078e00ff */
[----:B------:R-:W-:Y:S02]  /*4760*/  DADD R34, R22, R36 ;  /* 0x0000000016227229 */ /* 0x000fe40000000024 */
[----:B------:R-:W-:Y:S01]  /*4770*/  DADD R30, R30, -UR12 ;  /* 0x8000000c1e1e7e29 */ /* 0x000fe20008000000 */
[----:B------:R-:W-:Y:S01]  /*4780*/  UMOV UR12, 0xfefa39ef ;  /* 0xfefa39ef000c7882 */ /* 0x000fe20000000000 */
[----:B------:R-:W-:-:S04]  /*4790*/  UMOV UR13, 0x3fe62e42 ;  /* 0x3fe62e42000d7882 */ /* 0x000fc80000000000 */
[--C-:B------:R-:W-:Y:S02]  /*47a0*/  DADD R38, R22, -R34.reuse ;  /* 0x0000000016267229 */ /* 0x100fe40000000822 */
[----:B------:R-:W-:-:S06]  /*47b0*/  DFMA R32, R30, UR12, R34 ;  /* 0x0000000c1e207c2b */ /* 0x000fcc0008000022 */
[----:B------:R-:W-:Y:S02]  /*47c0*/  DADD R38, R36, R38 ;  /* 0x0000000024267229 */ /* 0x000fe40000000026 */
[----:B------:R-:W-:-:S08]  /*47d0*/  DFMA R22, R30, -UR12, R32 ;  /* 0x8000000c1e167c2b */ /* 0x000fd00008000020 */
[----:B------:R-:W-:-:S08]  /*47e0*/  DADD R22, -R34, R22 ;  /* 0x0000000022167229 */ /* 0x000fd00000000116 */
[----:B------:R-:W-:-:S08]  /*47f0*/  DADD R22, R38, -R22 ;  /* 0x0000000026167229 */ /* 0x000fd00000000816 */
[----:B------:R-:W-:Y:S01]  /*4800*/  DFMA R30, R30, UR14, R22 ;  /* 0x0000000e1e1e7c2b */ /* 0x000fe20008000016 */
[----:B------:R-:W-:Y:S01]  /*4810*/  LOP3.LUT R23, R47, 0xff0fffff, RZ, 0xc0, !PT ;  /* 0xff0fffff2f177812 */ /* 0x000fe200078ec0ff */
[----:B------:R-:W-:-:S03]  /*4820*/  IMAD.MOV.U32 R22, RZ, RZ, R46 ;  /* 0x000000ffff167224 */ /* 0x000fc600078e002e */
[----:B------:R-:W-:-:S03]  /*4830*/  SEL R23, R23, R47, P1 ;  /* 0x0000002f17177207 */ /* 0x000fc60000800000 */
[----:B------:R-:W-:-:S08]  /*4840*/  DADD R34, R32, R30 ;  /* 0x0000000020227229 */ /* 0x000fd0000000001e */
[----:B------:R-:W-:Y:S02]  /*4850*/  DADD R32, R32, -R34 ;  /* 0x0000000020207229 */ /* 0x000fe40000000822 */
[----:B------:R-:W-:-:S06]  /*4860*/  DMUL R38, R34, R22 ;  /* 0x0000001622267228 */ /* 0x000fcc0000000000 */
[----:B------:R-:W-:Y:S02]  /*4870*/  DADD R32, R30, R32 ;  /* 0x000000001e207229 */ /* 0x000fe40000000020 */
[----:B------:R-:W-:-:S08]  /*4880*/  DFMA R34, R34, R22, -R38 ;  /* 0x000000162222722b */ /* 0x000fd00000000826 */
[----:B------:R-:W-:Y:S01]  /*4890*/  DFMA R32, R32, R22, R34 ;  /* 0x000000162020722b */ /* 0x000fe20000000022 */
[----:B------:R-:W-:Y:S02]  /*48a0*/  IMAD.MOV.U32 R22, RZ, RZ, 0x652b82fe ;  /* 0x652b82feff167424 */ /* 0x000fe400078e00ff */
[----:B------:R-:W-:-:S05]  /*48b0*/  IMAD.MOV.U32 R23, RZ, RZ, 0x3ff71547 ;  /* 0x3ff71547ff177424 */ /* 0x000fca00078e00ff */
[----:B------:R-:W-:-:S08]  /*48c0*/  DADD R30, R38, R32 ;  /* 0x00000000261e7229 */ /* 0x000fd00000000020 */
[----:B------:R-:W-:Y:S02]  /*48d0*/  DFMA R22, R30, R22, 6.75539944105574400000e+15 ;  /* 0x433800001e16742b */ /* 0x000fe40000000016 */
[----:B------:R-:W-:Y:S01]  /*48e0*/  FSETP.GEU.AND P1, PT, |R31|, 4.1917929649353027344, PT ;  /* 0x4086232b1f00780b */ /* 0x000fe20003f2e200 */
[----:B------:R-:W-:-:S05]  /*48f0*/  DADD R38, R38, -R30 ;  /* 0x0000000026267229 */ /* 0x000fca000000081e */
[----:B------:R-:W-:-:S03]  /*4900*/  DADD R36, R22, -6.75539944105574400000e+15 ;  /* 0xc338000016247429 */ /* 0x000fc60000000000 */
[----:B------:R-:W-:-:S05]  /*4910*/  DADD R32, R32, R38 ;  /* 0x0000000020207229 */ /* 0x000fca0000000026 */
[----:B------:R-:W-:Y:S01]  /*4920*/  DFMA R34, R36, -UR12, R30 ;  /* 0x8000000c24227c2b */ /* 0x000fe2000800001e */
[----:B------:R-:W-:Y:S01]  /*4930*/  UMOV UR12, 0x3b39803f ;  /* 0x3b39803f000c7882 */ /* 0x000fe20000000000 */
[----:B------:R-:W-:-:S06]  /*4940*/  UMOV UR13, 0x3c7abc9e ;  /* 0x3c7abc9e000d7882 */ /* 0x000fcc0000000000 */
[----:B------:R-:W-:Y:S01]  /*4950*/  DFMA R34, R36, -UR12, R34 ;  /* 0x8000000c24227c2b */ /* 0x000fe20008000022 */
[----:B------:R-:W-:Y:S01]  /*4960*/  UMOV UR12, 0x69ce2bdf ;  /* 0x69ce2bdf000c7882 */ /* 0x000fe20000000000 */
[----:B------:R-:W-:Y:S01]  /*4970*/  IMAD.MOV.U32 R36, RZ, RZ, -0x35dec16 ;  /* 0xfca213eaff247424 */ /* 0x000fe200078e00ff */
[----:B------:R-:W-:Y:S01]  /*4980*/  UMOV UR13, 0x3e5ade15 ;  /* 0x3e5ade15000d7882 */ /* 0x000fe20000000000 */
[----:B------:R-:W-:-:S06]  /*4990*/  IMAD.MOV.U32 R37, RZ, RZ, 0x3e928af3 ;  /* 0x3e928af3ff257424 */ /* 0x000fcc00078e00ff */
        /* <DEDUP_REMOVED lines=26> */
[----:B------:R-:W-:-:S10]  /*4b40*/  DFMA R36, R34, R36, 1 ;  /* 0x3ff000002224742b */ /* 0x000fd40000000024 */
[----:B------:R-:W-:Y:S02]  /*4b50*/  IMAD R35, R22, 0x100000, R37 ;  /* 0x0010000016237824 */ /* 0x000fe400078e0225 */
[----:B------:R-:W-:Y:S01]  /*4b60*/  IMAD.MOV.U32 R34, RZ, RZ, R36 ;  /* 0x000000ffff227224 */ /* 0x000fe200078e0024 */
[----:B------:R-:W-:Y:S06]  /*4b70*/  @!P1 BRA `(.L_x_80) ;  /* 0x0000000000309947 */ /* 0x000fec0003800000 */
[----:B------:R-:W-:Y:S01]  /*4b80*/  FSETP.GEU.AND P2, PT, |R31|, 4.2275390625, PT ;  /* 0x408748001f00780b */ /* 0x000fe20003f4e200 */
[C---:B------:R-:W-:Y:S02]  /*4b90*/  DADD R34, R30.reuse, +INF ;  /* 0x7ff000001e227429 */ /* 0x040fe40000000000 */
[----:B------:R-:W-:-:S08]  /*4ba0*/  DSETP.GEU.AND P1, PT, R30, RZ, PT ;  /* 0x000000ff1e00722a */ /* 0x000fd00003f2e000 */
[----:B------:R-:W-:Y:S02]  /*4bb0*/  FSEL R34, R34, RZ, P1 ;  /* 0x000000ff22227208 */ /* 0x000fe40000800000 */
[----:B------:R-:W-:Y:S02]  /*4bc0*/  @!P2 LEA.HI R7, R22, R22, RZ, 0x1 ;  /* 0x000000161607a211 */ /* 0x000fe400078f08ff */
[----:B------:R-:W-:Y:S02]  /*4bd0*/  FSEL R35, R35, RZ, P1 ;  /* 0x000000ff23237208 */ /* 0x000fe40000800000 */
[----:B------:R-:W-:-:S05]  /*4be0*/  @!P2 SHF.R.S32.HI R7, RZ, 0x1, R7 ;  /* 0x00000001ff07a819 */ /* 0x000fca0000011407 */
[----:B------:R-:W-:Y:S02]  /*4bf0*/  @!P2 IMAD.IADD R22, R22, 0x1, -R7 ;  /* 0x000000011616a824 */ /* 0x000fe400078e0a07 */
[----:B------:R-:W-:-:S03]  /*4c00*/  @!P2 IMAD R37, R7, 0x100000, R37 ;  /* 0x001000000725a824 */ /* 0x000fc600078e0225 */
[----:B------:R-:W-:Y:S01]  /*4c10*/  @!P2 LEA R23, R22, 0x3ff00000, 0x14 ;  /* 0x3ff000001617a811 */ /* 0x000fe200078ea0ff */
[----:B------:R-:W-:-:S06]  /*4c20*/  @!P2 IMAD.MOV.U32 R22, RZ, RZ, RZ ;  /* 0x000000ffff16a224 */ /* 0x000fcc00078e00ff */
[----:B------:R-:W-:-:S11]  /*4c30*/  @!P2 DMUL R34, R36, R22 ;  /* 0x000000162422a228 */ /* 0x000fd60000000000 */
.L_x_80:
[----:B------:R-:W-:Y:S01]  /*4c40*/  DFMA R32, R32, R34, R34 ;  /* 0x000000222020722b */ /* 0x000fe20000000022 */
[----:B------:R-:W-:Y:S01]  /*4c50*/  IMAD.MOV.U32 R22, RZ, RZ, R48 ;  /* 0x000000ffff167224 */ /* 0x000fe200078e0030 */
[----:B------:R-:W-:Y:S01]  /*4c60*/  DSETP.NEU.AND P1, PT, |R34|, +INF , PT ;  /* 0x7ff000002200742a */ /* 0x000fe20003f2d200 */
[----:B------:R-:W-:-:S07]  /*4c70*/  IMAD.MOV.U32 R23, RZ, RZ, 0x0 ;  /* 0x00000000ff177424 */ /* 0x000fce00078e00ff */
[----:B------:R-:W-:Y:S02]  /*4c80*/  FSEL R7, R34, R32, !P1 ;  /* 0x0000002022077208 */ /* 0x000fe40004800000 */
[----:B------:R-:W-:Y:S01]  /*4c90*/  FSEL R32, R35, R33, !P1 ;  /* 0x0000002123207208 */ /* 0x000fe20004800000 */
[----:B------:R-:W-:Y:S06]  /*4ca0*/  RET.REL.NODEC R22 `(_Z11colorSimLMSILi471EEviPdS0_S0_S0_S0_S0_iPiid) ;  /* 0xffffffb016d47950 */ /* 0x000fec0003c3ffff */
.L_x_81:
[----:B------:R-:W-:-:S00]  /*4cb0*/  BRA `(.L_x_81) ;  /* 0xfffffffc00fc7947 */ /* 0x000fc0000383ffff */
[----:B------:R-:W-:-:S00]  /*4cc0*/  NOP ;  /* 0x0000000000007918 */ /* 0x000fc00000000000 */
        /* <DEDUP_REMOVED lines=11> */
.L_x_166:


//--------------------- .text._Z8colorSimILi471EEviPdS0_S0_S0_S0_S0_iPiid --------------------------
	.section	.text._Z8colorSimILi471EEviPdS0_S0_S0_S0_S0_iPiid,"ax",@progbits
	.align	128
        .global         _Z8colorSimILi471EEviPdS0_S0_S0_S0_S0_iPiid
        .type           _Z8colorSimILi471EEviPdS0_S0_S0_S0_S0_iPiid,@function
        .size           _Z8colorSimILi471EEviPdS0_S0_S0_S0_S0_iPiid,(.L_x_169 - _Z8colorSimILi471EEviPdS0_S0_S0_S0_S0_iPiid)
        .other          _Z8colorSimILi471EEviPdS0_S0_S0_S0_S0_iPiid,@"STO_CUDA_ENTRY STV_DEFAULT"
_Z8colorSimILi471EEviPdS0_S0_S0_S0_S0_iPiid:
.text._Z8colorSimILi471EEviPdS0_S0_S0_S0_S0_iPiid:
        /* <DEDUP_REMOVED lines=26> */
.L_x_93:
        /* <DEDUP_REMOVED lines=39> */
[----:B0----5:R-:W-:Y:S05]  /*0410*/  CALL.REL.NOINC `($__internal_3_$__cuda_sm20_div_rn_f64_full) ;  /* 0x0000003400ac7944 */ /* 0x021fea0003c00000 */
[----:B------:R-:W-:Y:S02]  /*0420*/  IMAD.MOV.U32 R12, RZ, RZ, R16 ;  /* 0x000000ffff0c7224 */ /* 0x000fe400078e0010 */
[----:B------:R-:W-:-:S07]  /*0430*/  IMAD.MOV.U32 R13, RZ, RZ, R17 ;  /* 0x000000ffff0d7224 */ /* 0x000fce00078e0011 */
.L_x_84:
[----:B------:R-:W-:Y:S05]  /*0440*/  BSYNC.RECONVERGENT B0 ;  /* 0x0000000000007941 */ /* 0x000fea0003800200 */
.L_x_83:
        /* <DEDUP_REMOVED lines=68> */
.L_x_86:
[----:B------:R-:W-:Y:S05]  /*0890*/  BSYNC.RECONVERGENT B0 ;  /* 0x0000000000007941 */ /* 0x000fea0003800200 */
.L_x_85:
[----:B------:R-:W-:Y:S05]  /*08a0*/  @P4 BRA `(.L_x_87) ;  /* 0x0000000000104947 */ /* 0x000fea0003800000 */
[----:B------:R-:W-:Y:S02]  /*08b0*/  LOP3.LUT R7, R11, 0x7fffffff, RZ, 0xc0, !PT ;  /* 0x7fffffff0b077812 */ /* 0x000fe400078ec0ff */
[----:B------:R-:W-:-:S03]  /*08c0*/  MOV R12, 0x8f0 ;  /* 0x000008f0000c7802 */ /* 0x000fc60000000f00 */
[----:B------:R-:W-:-:S07]  /*08d0*/  VIADD R7, R7, 0xfff00000 ;  /* 0xfff0000007077836 */ /* 0x000fce0000000000 */
[----:B0----5:R-:W-:Y:S05]  /*08e0*/  CALL.REL.NOINC `($__internal_2_$__cuda_sm20_dblrcp_rn_slowpath_v3) ;  /* 0x0000002c00d07944 */ /* 0x021fea0003c00000 */
.L_x_87:
        /* <DEDUP_REMOVED lines=12> */
.L_x_90:
        /* <DEDUP_REMOVED lines=37> */
.L_x_89:
[----:B------:R-:W-:Y:S05]  /*0c00*/  BSYNC.RECONVERGENT B0 ;  /* 0x0000000000007941 */ /* 0x000fea0003800200 */
.L_x_88:
[----:B------:R-:W3:Y:S08]  /*0c10*/  S2UR UR8, SR_CgaCtaId ;  /* 0x00000000000879c3 */ /* 0x000ef00000008800 */
[----:B------:R-:W-:Y:S01]  /*0c20*/  BAR.SYNC.DEFER_BLOCKING 0x0 ;  /* 0x0000000000007b1d */ /* 0x000fe20000010000 */
[----:B------:R-:W-:-:S05]  /*0c30*/  IMAD.MOV.U32 R10, RZ, RZ, 0x1 ;  /* 0x00000001ff0a7424 */ /* 0x000fca00078e00ff */
[----:B------:R-:W-:Y:S01]  /*0c40*/  UMOV UR7, 0x400 ;  /* 0x0000040000077882 */ /* 0x000fe20000000000 */
[----:B------:R-:W-:Y:S01]  /*0c50*/  UMOV UR9, 0x3f847ae1 ;  /* 0x3f847ae100097882 */ /* 0x000fe20000000000 */
[----:B------:R-:W-:Y:S01]  /*0c60*/  BSSY.RECONVERGENT B0, `(.L_x_91) ;  /* 0x000001c000007945 */ /* 0x000fe20003800200 */
[----:B---3--:R-:W-:-:S03]  /*0c70*/  ULEA UR7, UR8, UR7, 0x18 ;  /* 0x0000000708077291 */ /* 0x008fc6000f8ec0ff */
[----:B------:R-:W-:-:S06]  /*0c80*/  UMOV UR8, 0x47ae147b ;  /* 0x47ae147b00087882 */ /* 0x000fcc0000000000 */
[----:B------:R-:W3:Y:S01]  /*0c90*/  LDS.64 R20, [UR7+0x49b0] ;  /* 0x0049b007ff147984 */ /* 0x000ee20008000a00 */
[----:B------:R-:W-:Y:S06]  /*0ca0*/  BAR.SYNC.DEFER_BLOCKING 0x0 ;  /* 0x0000000000007b1d */ /* 0x000fec0000010000 */
[----:B------:R-:W4:Y:S04]  /*0cb0*/  LDS.64 R36, [UR7+0x49b0] ;  /* 0x0049b007ff247984 */ /* 0x000f280008000a00 */
[----:B--2---:R-:W2:Y:S01]  /*0cc0*/  LDS.64 R16, [R6] ;  /* 0x0000000006107984 */ /* 0x004ea20000000a00 */
[----:B---3--:R-:W-:-:S06]  /*0cd0*/  DSETP.GTU.AND P1, PT, R20, UR8, PT ;  /* 0x0000000814007e2a */ /* 0x008fcc000bf2c000 */
[----:B-----5:R-:W-:Y:S02]  /*0ce0*/  FSEL R8, R8, RZ, P1 ;  /* 0x000000ff08087208 */ /* 0x020fe40000800000 */
[----:B------:R-:W-:Y:S01]  /*0cf0*/  FSEL R9, R9, RZ, P1 ;  /* 0x000000ff09097208 */ /* 0x000fe20000800000 */
[----:B----4-:R-:W3:Y:S01]  /*0d00*/  MUFU.RCP64H R11, R37 ;  /* 0x00000025000b7308 */ /* 0x010ee20000001800 */
[----:B--2---:R-:W-:Y:S01]  /*0d10*/  FSETP.GEU.AND P3, PT, |R17|, 6.5827683646048100446e-37, PT ;  /* 0x036000001100780b */ /* 0x004fe20003f6e200 */
[----:B---3--:R-:W-:-:S08]  /*0d20*/  DFMA R12, -R36, R10, 1 ;  /* 0x3ff00000240c742b */ /* 0x008fd0000000010a */
        /* <DEDUP_REMOVED lines=11> */
[----:B------:R-:W-:-:S07]  /*0de0*/  MOV R20, 0xe00 ;  /* 0x00000e0000147802 */ /* 0x000fce0000000f00 */
[----:B01----:R-:W-:Y:S05]  /*0df0*/  CALL.REL.NOINC `($__internal_3_$__cuda_sm20_div_rn_f64_full) ;  /* 0x0000002c00347944 */ /* 0x003fea0003c00000 */
[----:B------:R-:W-:Y:S02]  /*0e00*/  IMAD.MOV.U32 R12, RZ, RZ, R16 ;  /* 0x000000ffff0c7224 */ /* 0x000fe400078e0010 */
[----:B------:R-:W-:-:S07]  /*0e10*/  IMAD.MOV.U32 R13, RZ, RZ, R17 ;  /* 0x000000ffff0d7224 */ /* 0x000fce00078e0011 */
.L_x_92:
[----:B------:R-:W-:Y:S05]  /*0e20*/  BSYNC.RECONVERGENT B0 ;  /* 0x0000000000007941 */ /* 0x000fea0003800200 */
.L_x_91:
[----:B------:R-:W-:-:S07]  /*0e30*/  DFMA R8, R12, R8, R10 ;  /* 0x000000080c08722b */ /* 0x000fce000000000a */
[----:B------:R2:W-:Y:S01]  /*0e40*/  STS.64 [R2], R8 ;  /* 0x0000000802007388 */ /* 0x0005e20000000a00 */
[----:B------:R-:W-:Y:S06]  /*0e50*/  BAR.SYNC.DEFER_BLOCKING 0x0 ;  /* 0x0000000000007b1d */ /* 0x000fec0000010000 */
[----:B------:R-:W-:Y:S05]  /*0e60*/  @P0 BRA `(.L_x_93) ;  /* 0xfffffff000cc0947 */ /* 0x000fea000383ffff */
.L_x_82:
[----:B------:R-:W-:Y:S01]  /*0e70*/  ISETP.NE.AND P0, PT, R0, RZ, PT ;  /* 0x000000ff0000720c */ /* 0x000fe20003f05270 */
[----:B------:R-:W-:-:S12]  /*0e80*/  BSSY.RECONVERGENT B0, `(.L_x_94) ;  /* 0x000002e000007945 */ /* 0x000fd80003800200 */
[----:B------:R-:W-:Y:S05]  /*0e90*/  @P0 BRA `(.L_x_95) ;  /* 0x0000000000b00947 */ /* 0x000fea0003800000 */
[----:B------:R-:W3:Y:S01]  /*0ea0*/  S2UR UR6, SR_CgaCtaId ;  /* 0x00000000000679c3 */ /* 0x000ee20000008800 */
[----:B------:R-:W-:Y:S01]  /*0eb0*/  UMOV UR4, 0x400 ;  /* 0x0000040000047882 */ /* 0x000fe20000000000 */
[----:B------:R-:W-:Y:S01]  /*0ec0*/  CS2R R4, SRZ ;  /* 0x0000000000047805 */ /* 0x000fe2000001ff00 */
[----:B---3--:R-:W-:-:S03]  /*0ed0*/  ULEA UR4, UR6, UR4, 0x18 ;  /* 0x0000000406047291 */ /* 0x008fc6000f8ec0ff */
[----:B------:R-:W-:-:S06]  /*0ee0*/  UMOV UR6, 0x10 ;  /* 0x0000001000067882 */ /* 0x000fcc0000000000 */
[----:B------:R-:W-:Y:S01]  /*0ef0*/  STS.64 [UR4+0x49b0], RZ ;  /* 0x0049b0ffff007988 */ /* 0x000fe20008000a04 */
[----:B------:R-:W-:-:S12]  /*0f00*/  UIADD3 UR4, UPT, UPT, UR5, 0x10, URZ ;  /* 0x0000001005047890 */ /* 0x000fd8000fffe0ff */
.L_x_96:
[----:B-1-3--:R-:W1:Y:S01]  /*0f10*/  LDS.64 R6, [UR4+-0x10] ;  /* 0xfffff004ff067984 */ /* 0x00ae620008000a00 */
[----:B------:R-:W-:Y:S01]  /*0f20*/  UISETP.NE.AND UP0, UPT, UR6, 0xeb0, UPT ;  /* 0x00000eb00600788c */ /* 0x000fe2000bf05270 */
[----:B-1----:R-:W-:-:S14]  /*0f30*/  DSETP.GEU.AND P0, PT, R4, R6, PT ;  /* 0x000000060400722a */ /* 0x002fdc0003f0e000 */
[----:B--2---:R-:W1:Y:S01]  /*0f40*/  @!P0 S2R R8, SR_CgaCtaId ;  /* 0x0000000000088919 */ /* 0x004e620000008800 */
        /* <DEDUP_REMOVED lines=33> */
.L_x_95:
[----:B------:R-:W-:Y:S05]  /*1160*/  BSYNC.RECONVERGENT B0 ;  /* 0x0000000000007941 */ /* 0x000fea0003800200 */
.L_x_94:
[----:B------:R-:W4:Y:S08]  /*1170*/  S2UR UR5, SR_CgaCtaId ;  /* 0x00000000000579c3 */ /* 0x000f300000008800 */
[----:B------:R-:W-:Y:S01]  /*1180*/  BAR.SYNC.DEFER_BLOCKING 0x0 ;  /* 0x0000000000007b1d */ /* 0x000fe20000010000 */
[----:B------:R-:W-:-:S05]  /*1190*/  IMAD.MOV.U32 R4, RZ, RZ, 0x1 ;  /* 0x00000001ff047424 */ /* 0x000fca00078e00ff */
[----:B------:R-:W-:Y:S01]  /*11a0*/  UMOV UR4, 0x400 ;  /* 0x0000040000047882 */ /* 0x000fe20000000000 */
[----:B------:R-:W-:Y:S01]  /*11b0*/  BSSY.RECONVERGENT B0, `(.L_x_97) ;  /* 0x0000015000007945 */ /* 0x000fe20003800200 */
[----:B----4-:R-:W-:Y:S01]  /*11c0*/  ULEA UR4, UR5, UR4, 0x18 ;  /* 0x0000000405047291 */ /* 0x010fe2000f8ec0ff */
[----:B------:R-:W4:Y:S08]  /*11d0*/  LDS.64 R16, [R2] ;  /* 0x0000000002107984 */ /* 0x000f300000000a00 */
[----:B------:R-:W5:Y:S01]  /*11e0*/  LDS.64 R36, [UR4+0x49b0] ;  /* 0x0049b004ff247984 */ /* 0x000f620008000a00 */
[----:B----4-:R-:W-:Y:S01]  /*11f0*/  FSETP.GEU.AND P1, PT, |R17|, 6.5827683646048100446e-37, PT ;  /* 0x036000001100780b */ /* 0x010fe20003f2e200 */
[----:B-----5:R-:W1:Y:S02]  /*1200*/  MUFU.RCP64H R5, R37 ;  /* 0x0000002500057308 */ /* 0x020e640000001800 */
[----:B-1----:R-:W-:-:S08]  /*1210*/  DFMA R6, -R36, R4, 1 ;  /* 0x3ff000002406742b */ /* 0x002fd00000000104 */
[----:B------:R-:W-:-:S08]  /*1220*/  DFMA R6, R6, R6, R6 ;  /* 0x000000060606722b */ /* 0x000fd00000000006 */
[----:B------:R-:W-:-:S08]  /*1230*/  DFMA R6, R4, R6, R4 ;  /* 0x000000060406722b */ /* 0x000fd00000000004 */
[----:B------:R-:W-:-:S08]  /*1240*/  DFMA R4, -R36, R6, 1 ;  /* 0x3ff000002404742b */ /* 0x000fd00000000106 */
[----:B------:R-:W-:-:S08]  /*1250*/  DFMA R4, R6, R4, R6 ;  /* 0x000000040604722b */ /* 0x000fd00000000006 */
[----:B------:R-:W-:-:S08]  /*1260*/  DMUL R6, R16, R4 ;  /* 0x0000000410067228 */ /* 0x000fd00000000000 */
[----:B--2---:R-:W-:-:S08]  /*1270*/  DFMA R8, -R36, R6, R16 ;  /* 0x000000062408722b */ /* 0x004fd00000000110 */
[----:B------:R-:W-:-:S10]  /*1280*/  DFMA R4, R4, R8, R6 ;  /* 0x000000080404722b */ /* 0x000fd40000000006 */
[----:B---3--:R-:W-:-:S05]  /*1290*/  FFMA R3, RZ, R37, R5 ;  /* 0x00000025ff037223 */ /* 0x008fca0000000005 */
[----:B------:R-:W-:-:S13]  /*12a0*/  FSETP.GT.AND P0, PT, |R3|, 1.469367938527859385e-39, PT ;  /* 0x001000000300780b */ /* 0x000fda0003f04200 */
[----:B------:R-:W-:Y:S05]  /*12b0*/  @P0 BRA P1, `(.L_x_98) ;  /* 0x0000000000100947 */ /* 0x000fea0000800000 */
[----:B------:R-:W-:-:S07]  /*12c0*/  MOV R20, 0x12e0 ;  /* 0x000012e000147802 */ /* 0x000fce0000000f00 */
[----:B0-----:R-:W-:Y:S05]  /*12d0*/  CALL.REL.NOINC `($__internal_3_$__cuda_sm20_div_rn_f64_full) ;  /* 0x0000002400fc7944 */ /* 0x001fea0003c00000 */
[----:B------:R-:W-:Y:S02]  /*12e0*/  IMAD.MOV.U32 R4, RZ, RZ, R16 ;  /* 0x000000ffff047224 */ /* 0x000fe400078e0010 */
[----:B------:R-:W-:-:S07]  /*12f0*/  IMAD.MOV.U32 R5, RZ, RZ, R17 ;  /* 0x000000ffff057224 */ /* 0x000fce00078e0011 */
.L_x_98:
[----:B------:R-:W-:Y:S05]  /*1300*/  BSYNC.RECONVERGENT B0 ;  /* 0x0000000000007941 */ /* 0x000fea0003800200 */
.L_x_97:
        /* <DEDUP_REMOVED lines=35> */
.L_x_153:
[----:B01----:R0:W5:Y:S04]  /*1540*/  LDG.E.64 R20, desc[UR10][R24.64] ;  /* 0x0000000a18147981 */ /* 0x003168000c1e1b00 */
[----:B------:R0:W5:Y:S01]  /*1550*/  LDG.E.64 R18, desc[UR10][R14.64] ;  /* 0x0000000a0e127981 */ /* 0x000162000c1e1b00 */
[----:B------:R-:W-:Y:S01]  /*1560*/  UMOV UR12, 0xd2f1a9fc ;  /* 0xd2f1a9fc000c7882 */ /* 0x000fe20000000000 */
[----:B------:R-:W-:Y:S01]  /*1570*/  UMOV UR13, 0x3f50624d ;  /* 0x3f50624d000d7882 */ /* 0x000fe20000000000 */
[----:B------:R-:W-:Y:S01]  /*1580*/  BSSY.RECONVERGENT B0, `(.L_x_99) ;  /* 0x0000009000007945 */ /* 0x000fe20003800200 */
[----:B------:R0:W1:Y:S01]  /*1590*/  LDS.64 R16, [R2] ;  /* 0x0000000002107984 */ /* 0x0000620000000a00 */
[----:B------:R-:W-:Y:S01]  /*15a0*/  DMUL R44, R28, UR12 ;  /* 0x0000000c1c2c7c28 */ /* 0x000fe20008000000 */
[----:B------:R-:W-:Y:S01]  /*15b0*/  IMAD.MOV.U32 R46, RZ, RZ, RZ ;  /* 0x000000ffff2e7224 */ /* 0x000fe200078e00ff */
[----:B------:R-:W-:Y:S01]  /*15c0*/  MOV R48, 0x1610 ;  /* 0x0000161000307802 */ /* 0x000fe20000000f00 */
[----:B------:R-:W-:-:S07]  /*15d0*/  IMAD.MOV.U32 R47, RZ, RZ, 0x40000000 ;  /* 0x40000000ff2f7424 */ /* 0x000fce00078e00ff */
[----:B------:R-:W-:Y:S02]  /*15e0*/  IMAD.MOV.U32 R32, RZ, RZ, R44 ;  /* 0x000000ffff207224 */ /* 0x000fe400078e002c */
[----:B0-23--:R-:W-:-:S07]  /*15f0*/  IMAD.MOV.U32 R7, RZ, RZ, R45 ;  /* 0x000000ffff077224 */ /* 0x00dfce00078e002d */
[----:B-1---5:R-:W-:Y:S05]  /*1600*/  CALL.REL.NOINC `($_Z8colorSimILi471EEviPdS0_S0_S0_S0_S0_iPiid$__internal_accurate_pow) ;  /* 0x0000002800a87944 */ /* 0x022fea0003c00000 */
[----:B------:R-:W-:Y:S05]  /*1610*/  BSYNC.RECONVERGENT B0 ;  /* 0x0000000000007941 */ /* 0x000fea0003800200 */
.L_x_99:
        /* <DEDUP_REMOVED lines=27> */
[----:B------:R-:W-:Y:S05]  /*17d0*/  CALL.REL.NOINC `($_Z8colorSimILi471EEviPdS0_S0_S0_S0_S0_iPiid$__internal_accurate_pow) ;  /* 0x0000002800347944 */ /* 0x000fea0003c00000 */
[----:B------:R-:W-:Y:S05]  /*17e0*/  BSYNC.RECONVERGENT B0 ;  /* 0x0000000000007941 */ /* 0x000fea0003800200 */
.L_x_100:
        /* <DEDUP_REMOVED lines=19> */
.L_x_102:
[----:B------:R-:W0:Y:S01]  /*1920*/  FRND.F64.TRUNC R30, R44 ;  /* 0x0000002c001e7313 */ /* 0x000e22000030d800 */
[----:B------:R-:W-:Y:S01]  /*1930*/  PLOP3.LUT P1, PT, P0, PT, PT, 0x80, 0x8 ;  /* 0x000000000008781c */ /* 0x000fe2000072f070 */
[----:B0-----:R-:W-:-:S06]  /*1940*/  DSETP.NEU.AND P2, PT, R44, R30, PT ;  /* 0x0000001e2c00722a */ /* 0x001fcc0003f4d000 */
[----:B------:R-:W-:Y:S02]  /*1950*/  FSEL R33, R22, RZ, !P2 ;  /* 0x000000ff16217208 */ /* 0x000fe40005000000 */
[----:B------:R-:W-:Y:S02]  /*1960*/  FSEL R30, R23, -QNAN , !P2 ;  /* 0xfff80000171e7808 */ /* 0x000fe40005000000 */
[----:B------:R-:W-:Y:S02]  /*1970*/  FSEL R32, R33, R22, !P4 ;  /* 0x0000001621207208 */ /* 0x000fe40006000000 */
[----:B------:R-:W-:-:S07]  /*1980*/  FSEL R33, R30, R23, !P4 ;  /* 0x000000171e217208 */ /* 0x000fce0006000000 */
.L_x_103:
[----:B------:R-:W-:Y:S05]  /*1990*/  BSYNC.RECONVERGENT B0 ;  /* 0x0000000000007941 */ /* 0x000fea0003800200 */
.L_x_101:
        /* <DEDUP_REMOVED lines=19> */
.L_x_106:
        /* <DEDUP_REMOVED lines=10> */
.L_x_105:
[----:B------:R-:W-:Y:S05]  /*1b70*/  BSYNC.RECONVERGENT B0 ;  /* 0x0000000000007941 */ /* 0x000fea0003800200 */
.L_x_104:
        /* <DEDUP_REMOVED lines=18> */
.L_x_108:
[----:B0-----:R-:W0:Y:S01]  /*1ca0*/  FRND.F64.TRUNC R18, R44 ;  /* 0x0000002c00127313 */ /* 0x001e22000030d800 */
[----:B------:R-:W-:Y:S01]  /*1cb0*/  PLOP3.LUT P2, PT, P0, PT, PT, 0x80, 0x8 ;  /* 0x000000000008781c */ /* 0x000fe2000074f070 */
[----:B0-----:R-:W-:-:S06]  /*1cc0*/  DSETP.NEU.AND P6, PT, R44, R18, PT ;  /* 0x000000122c00722a */ /* 0x001fcc0003fcd000 */
[----:B------:R-:W-:Y:S02]  /*1cd0*/  FSEL R19, R22, RZ, !P6 ;  /* 0x000000ff16137208 */ /* 0x000fe40007000000 */
[----:B------:R-:W-:Y:S02]  /*1ce0*/  FSEL R32, R23, -QNAN , !P6 ;  /* 0xfff8000017207808 */ /* 0x000fe40007000000 */
[----:B------:R-:W-:Y:S02]  /*1cf0*/  FSEL R18, R19, R22, !P4 ;  /* 0x0000001613127208 */ /* 0x000fe40006000000 */
[----:B------:R-:W-:-:S07]  /*1d00*/  FSEL R19, R32, R23, !P4 ;  /* 0x0000001720137208 */ /* 0x000fce0006000000 */
.L_x_109:
[----:B------:R-:W-:Y:S05]  /*1d10*/  BSYNC.RECONVERGENT B0 ;  /* 0x0000000000007941 */ /* 0x000fea0003800200 */
.L_x_107:
        /* <DEDUP_REMOVED lines=16> */
.L_x_112:
        /* <DEDUP_REMOVED lines=10> */
.L_x_111:
[----:B------:R-:W-:Y:S05]  /*1ec0*/  BSYNC.RECONVERGENT B0 ;  /* 0x0000000000007941 */ /* 0x000fea0003800200 */
.L_x_110:
        /* <DEDUP_REMOVED lines=17> */
.L_x_114:
[----:B------:R-:W0:Y:S02]  /*1fe0*/  FRND.F64.TRUNC R18, R44 ;  /* 0x0000002c00127313 */ /* 0x000e24000030d800 */
[----:B0-----:R-:W-:-:S06]  /*1ff0*/  DSETP.NEU.AND P2, PT, R44, R18, PT ;  /* 0x000000122c00722a */ /* 0x001fcc0003f4d000 */
[----:B------:R-:W-:Y:S02]  /*2000*/  @!P4 FSEL R22, R22, RZ, !P2 ;  /* 0x000000ff1616c208 */ /* 0x000fe40005000000 */
[----:B------:R-:W-:-:S07]  /*2010*/  @!P4 FSEL R23, R23, -QNAN , !P2 ;  /* 0xfff800001717c808 */ /* 0x000fce0005000000 */
.L_x_115:
[----:B------:R-:W-:Y:S05]  /*2020*/  BSYNC.RECONVERGENT B0 ;  /* 0x0000000000007941 */ /* 0x000fea0003800200 */
.L_x_113:
        /* <DEDUP_REMOVED lines=16> */
.L_x_118:
        /* <DEDUP_REMOVED lines=10> */
.L_x_117:
[----:B------:R-:W-:Y:S05]  /*21d0*/  BSYNC.RECONVERGENT B0 ;  /* 0x0000000000007941 */ /* 0x000fea0003800200 */
.L_x_116:
        /* <DEDUP_REMOVED lines=32> */
.L_x_120:
[----:B------:R-:W-:Y:S05]  /*23e0*/  BSYNC.RECONVERGENT B0 ;  /* 0x0000000000007941 */ /* 0x000fea0003800200 */
.L_x_119:
        /* <DEDUP_REMOVED lines=15> */
.L_x_122:
[----:B------:R-:W-:Y:S05]  /*24e0*/  BSYNC.RECONVERGENT B0 ;  /* 0x0000000000007941 */ /* 0x000fea0003800200 */
.L_x_121:
        /* <DEDUP_REMOVED lines=16> */
.L_x_124:
[----:B------:R-:W-:Y:S05]  /*25f0*/  BSYNC.RECONVERGENT B0 ;  /* 0x0000000000007941 */ /* 0x000fea0003800200 */
.L_x_123:
        /* <DEDUP_REMOVED lines=15> */
.L_x_126:
[----:B------:R-:W-:Y:S05]  /*26f0*/  BSYNC.RECONVERGENT B0 ;  /* 0x0000000000007941 */ /* 0x000fea0003800200 */
.L_x_125:
        /* <DEDUP_REMOVED lines=15> */
.L_x_128:
[----:B------:R-:W-:Y:S05]  /*27f0*/  BSYNC.RECONVERGENT B0 ;  /* 0x0000000000007941 */ /* 0x000fea0003800200 */
.L_x_127:
        /* <DEDUP_REMOVED lines=15> */
.L_x_130:
[----:B------:R-:W-:Y:S05]  /*28f0*/  BSYNC.RECONVERGENT B0 ;  /* 0x0000000000007941 */ /* 0x000fea0003800200 */
.L_x_129:
        /* <DEDUP_REMOVED lines=15> */
.L_x_132:
[----:B------:R-:W-:Y:S05]  /*29f0*/  BSYNC.RECONVERGENT B0 ;  /* 0x0000000000007941 */ /* 0x000fea0003800200 */
.L_x_131:
        /* <DEDUP_REMOVED lines=15> */
.L_x_134:
[----:B------:R-:W-:Y:S05]  /*2af0*/  BSYNC.RECONVERGENT B0 ;  /* 0x0000000000007941 */ /* 0x000fea0003800200 */
.L_x_133:
        /* <DEDUP_REMOVED lines=18> */
.L_x_136:
[----:B------:R-:W-:Y:S05]  /*2c20*/  BSYNC.RECONVERGENT B0 ;  /* 0x0000000000007941 */ /* 0x000fea0003800200 */
.L_x_135:
[----:B------:R-:W-:Y:S06]  /*2c30*/  BAR.SYNC.DEFER_BLOCKING 0x0 ;  /* 0x0000000000007b1d */ /* 0x000fec0000010000 */
[----:B------:R-:W-:Y:S04]  /*2c40*/  BSSY.RECONVERGENT B0, `(.L_x_137) ;  /* 0x000003f000007945 */ /* 0x000fe80003800200 */
[----:B------:R-:W-:Y:S05]  /*2c50*/  @P6 BRA `(.L_x_138) ;  /* 0x0000000000f46947 */ /* 0x000fea0003800000 */
[----:B------:R-:W5:Y:S01]  /*2c60*/  S2UR UR8, SR_CgaCtaId ;  /* 0x00000000000879c3 */ /* 0x000f620000008800 */
[----:B------:R-:W-:Y:S01]  /*2c70*/  UMOV UR7, 0x400 ;  /* 0x0000040000077882 */ /* 0x000fe20000000000 */
[----:B------:R-:W-:Y:S01]  /*2c80*/  UMOV UR12, 0xd9d7bdbb ;  /* 0xd9d7bdbb000c7882 */ /* 0x000fe20000000000 */
[----:B------:R-:W-:Y:S01]  /*2c90*/  UMOV UR13, 0x3ddb7cdf ;  /* 0x3ddb7cdf000d7882 */ /* 0x000fe20000000000 */
[----:B--234-:R-:W-:Y:S02]  /*2ca0*/  IMAD.U32 R30, RZ, RZ, UR5 ;  /* 0x00000005ff1e7e24 */ /* 0x01cfe4000f8e00ff */
[----:B------:R-:W-:Y:S02]  /*2cb0*/  IMAD.U32 R31, RZ, RZ, UR6 ;  /* 0x00000006ff1f7e24 */ /* 0x000fe4000f8e00ff */
[----:B------:R-:W-:Y:S01]  /*2cc0*/  IMAD.WIDE R30, R5, 0x8, R30 ;  /* 0x00000008051e7825 */ /* 0x000fe200078e021e */
[----:B-----5:R-:W-:-:S09]  /*2cd0*/  ULEA UR7, UR8, UR7, 0x18 ;  /* 0x0000000708077291 */ /* 0x020fd2000f8ec0ff */
[----:B------:R-:W2:Y:S04]  /*2ce0*/  LDS.128 R16, [UR7] ;  /* 0x00000007ff107984 */ /* 0x000ea80008000c00 */
[----:B01----:R-:W0:Y:S01]  /*2cf0*/  LDS.64 R20, [UR7+0x10] ;  /* 0x00001007ff147984 */ /* 0x003e220008000a00 */
[----:B--2---:R-:W-:-:S08]  /*2d00*/  DADD R22, R16, R18 ;  /* 0x0000000010167229 */ /* 0x004fd00000000012 */
[----:B0-----:R-:W-:-:S08]  /*2d10*/  DADD R22, R22, R20 ;  /* 0x0000000016167229 */ /* 0x001fd00000000014 */
[----:B------:R-:W-:-:S14]  /*2d20*/  DSETP.GT.AND P0, PT, R22, UR12, PT ;  /* 0x0000000c16007e2a */ /* 0x000fdc000bf04000 */
[----:B------:R-:W-:Y:S05]  /*2d30*/  @!P0 BRA `(.L_x_139) ;  /* 0x0000000000b08947 */ /* 0x000fea0003800000 */
[----:B------:R-:W0:Y:S01]  /*2d40*/  MUFU.RCP64H R21, R23 ;  /* 0x0000001700157308 */ /* 0x000e220000001800 */
[----:B------:R-:W-:Y:S01]  /*2d50*/  IMAD.MOV.U32 R20, RZ, RZ, 0x1 ;  /* 0x00000001ff147424 */ /* 0x000fe200078e00ff */
[----:B------:R-:W-:-:S05]  /*2d60*/  FSETP.GEU.AND P1, PT, |R17|, 6.5827683646048100446e-37, PT ;  /* 0x036000001100780b */ /* 0x000fca0003f2e200 */
        /* <DEDUP_REMOVED lines=14> */
[----:B------:R-:W-:Y:S05]  /*2e50*/  CALL.REL.NOINC `($__internal_3_$__cuda_sm20_div_rn_f64_full) ;  /* 0x0000000c001c7944 */ /* 0x000fea0003c00000 */
[----:B------:R-:W-:Y:S02]  /*2e60*/  IMAD.MOV.U32 R20, RZ, RZ, R16 ;  /* 0x000000ffff147224 */ /* 0x000fe400078e0010 */
[----:B------:R-:W-:-:S07]  /*2e70*/  IMAD.MOV.U32 R21, RZ, RZ, R17 ;  /* 0x000000ffff157224 */ /* 0x000fce00078e0011 */
.L_x_140:
[----:B------:R-:W0:Y:S01]  /*2e80*/  MUFU.RCP64H R17, R23 ;  /* 0x0000001700117308 */ /* 0x000e220000001800 */
[----:B------:R-:W-:Y:S01]  /*2e90*/  IMAD.MOV.U32 R16, RZ, RZ, 0x1 ;  /* 0x00000001ff107424 */ /* 0x000fe200078e00ff */
[----:B------:R1:W-:Y:S01]  /*2ea0*/  STG.E.64 desc[UR10][R30.64+-0x1d4c0], R20 ;  /* 0xfe2b40141e007986 */ /* 0x0003e2000c101b0a */
[----:B------:R-:W-:-:S04]  /*2eb0*/  FSETP.GEU.AND P1, PT, |R19|, 6.5827683646048100446e-37, PT ;  /* 0x036000001300780b */ /* 0x000fc80003f2e200 */
        /* <DEDUP_REMOVED lines=10> */
[----:B-1----:R-:W-:Y:S05]  /*2f60*/  @P0 BRA P1, `(.L_x_141) ;  /* 0x0000000000180947 */ /* 0x002fea0000800000 */
[----:B------:R-:W-:Y:S01]  /*2f70*/  IMAD.MOV.U32 R36, RZ, RZ, R22 ;  /* 0x000000ffff247224 */ /* 0x000fe200078e0016 */
[----:B------:R-:W-:Y:S01]  /*2f80*/  MOV R20, 0x2fd0 ;  /* 0x00002fd000147802 */ /* 0x000fe20000000f00 */
[----:B------:R-:W-:Y:S02]  /*2f90*/  IMAD.MOV.U32 R37, RZ, RZ, R23 ;  /* 0x000000ffff257224 */ /* 0x000fe400078e0017 */
[----:B------:R-:W-:Y:S02]  /*2fa0*/  IMAD.MOV.U32 R16, RZ, RZ, R18 ;  /* 0x000000ffff107224 */ /* 0x000fe400078e0012 */
[----:B------:R-:W-:-:S07]  /*2fb0*/  IMAD.MOV.U32 R17, RZ, RZ, R19 ;  /* 0x000000ffff117224 */ /* 0x000fce00078e0013 */
[----:B------:R-:W-:Y:S05]  /*2fc0*/  CALL.REL.NOINC `($__internal_3_$__cuda_sm20_div_rn_f64_full) ;  /* 0x0000000800c07944 */ /* 0x000fea0003c00000 */
.L_x_141:
[----:B------:R0:W-:Y:S04]  /*2fd0*/  STG.E.64 desc[UR10][R30.64], R16 ;  /* 0x000000101e007986 */ /* 0x0001e8000c101b0a */
[----:B------:R0:W-:Y:S01]  /*2fe0*/  STG.E.64 desc[UR10][R30.64+0x1d4c0], R18 ;  /* 0x01d4c0121e007986 */ /* 0x0001e2000c101b0a */
[----:B------:R-:W-:Y:S05]  /*2ff0*/  BRA `(.L_x_138) ;  /* 0x00000000000c7947 */ /* 0x000fea0003800000 */
.L_x_139:
[----:B------:R0:W-:Y:S04]  /*3000*/  STG.E.64 desc[UR10][R30.64+-0x1d4c0], RZ ;  /* 0xfe2b40ff1e007986 */ /* 0x0001e8000c101b0a */
[----:B------:R0:W-:Y:S04]  /*3010*/  STG.E.64 desc[UR10][R30.64], RZ ;  /* 0x000000ff1e007986 */ /* 0x0001e8000c101b0a */
[----:B------:R0:W-:Y:S02]  /*3020*/  STG.E.64 desc[UR10][R30.64+0x1d4c0], RZ ;  /* 0x01d4c0ff1e007986 */ /* 0x0001e4000c101b0a */
.L_x_138:
[----:B------:R-:W-:Y:S05]  /*3030*/  BSYNC.RECONVERGENT B0 ;  /* 0x0000000000007941 */ /* 0x000fea0003800200 */
.L_x_137:
        /* <DEDUP_REMOVED lines=8> */
[----:B0-234-:R-:W0:Y:S04]  /*30c0*/  LDS.128 R16, [UR7] ;  /* 0x00000007ff107984 */ /* 0x01de280008000c00 */
[----:B------:R-:W2:Y:S01]  /*30d0*/  LDS.64 R36, [UR7+0x10] ;  /* 0x00001007ff247984 */ /* 0x000ea20008000a00 */
[----:B0-----:R-:W-:Y:S01]  /*30e0*/  DADD R18, R16, R18 ;  /* 0x0000000010127229 */ /* 0x001fe20000000012 */
[----:B------:R-:W-:-:S07]  /*30f0*/  FSETP.GEU.AND P1, PT, |R17|, 6.5827683646048100446e-37, PT ;  /* 0x036000001100780b */ /* 0x000fce0003f2e200 */
[----:B--2---:R-:W-:Y:S01]  /*3100*/  DADD R36, R18, R36 ;  /* 0x0000000012247229 */ /* 0x004fe20000000024 */
[----:B------:R-:W-:-:S05]  /*3110*/  IMAD.MOV.U32 R18, RZ, RZ, 0x1 ;  /* 0x00000001ff127424 */ /* 0x000fca00078e00ff */
        /* <DEDUP_REMOVED lines=12> */
[----:B------:R-:W-:-:S07]  /*31e0*/  MOV R20, 0x3200 ;  /* 0x0000320000147802 */ /* 0x000fce0000000f00 */
[----:B------:R-:W-:Y:S05]  /*31f0*/  CALL.REL.NOINC `($__internal_3_$__cuda_sm20_div_rn_f64_full) ;  /* 0x0000000800347944 */ /* 0x000fea0003c00000 */
[----:B------:R-:W-:Y:S02]  /*3200*/  IMAD.MOV.U32 R18, RZ, RZ, R16 ;  /* 0x000000ffff127224 */ /* 0x000fe400078e0010 */
[----:B------:R-:W-:-:S07]  /*3210*/  IMAD.MOV.U32 R19, RZ, RZ, R17 ;  /* 0x000000ffff137224 */ /* 0x000fce00078e0011 */
.L_x_144:
[----:B------:R-:W-:Y:S01]  /*3220*/  UMOV UR12, 0x47ae147b ;  /* 0x47ae147b000c7882 */ /* 0x000fe20000000000 */
[----:B------:R-:W-:Y:S02]  /*3230*/  UMOV UR13, 0x3f947ae1 ;  /* 0x3f947ae1000d7882 */ /* 0x000fe40000000000 */
[----:B------:R-:W-:-:S08]  /*3240*/  DADD R16, R26, UR12 ;  /* 0x0000000c1a107e29 */ /* 0x000fd00008000000 */
[----:B------:R-:W-:-:S06]  /*3250*/  DSETP.GT.AND P0, PT, R16, R18, PT ;  /* 0x000000121000722a */ /* 0x000fcc0003f04000 */
[----:B------:R-:W-:-:S14]  /*3260*/  DSETP.LE.AND P0, PT, R26, R18, P0 ;  /* 0x000000121a00722a */ /* 0x000fdc0000703000 */
.L_x_143:
[----:B------:R-:W-:Y:S05]  /*3270*/  BSYNC.RECONVERGENT B0 ;  /* 0x0000000000007941 */ /* 0x000fea0003800200 */
.L_x_142:
[----:B------:R-:W-:Y:S01]  /*3280*/  ISETP.GT.U32.AND P2, PT, R3, 0x2a, PT ;  /* 0x0000002a0300780c */ /* 0x000fe20003f44070 */
[----:B------:R-:W-:Y:S01]  /*3290*/  BSSY.RECONVERGENT B0, `(.L_x_145) ;  /* 0x0000021000007945 */ /* 0x000fe20003800200 */
[----:B------:R-:W-:-:S11]  /*32a0*/  PLOP3.LUT P1, PT, PT, PT, PT, 0x8, 0x80 ;  /* 0x000000000080781c */ /* 0x000fd60003f2e170 */
        /* <DEDUP_REMOVED lines=26> */
.L_x_147:
[----:B------:R-:W-:Y:S01]  /*3450*/  UMOV UR12, 0x47ae147b ;  /* 0x47ae147b000c7882 */ /* 0x000fe20000000000 */
[----:B------:R-:W-:Y:S02]  /*3460*/  UMOV UR13, 0x3f947ae1 ;  /* 0x3f947ae1000d7882 */ /* 0x000fe40000000000 */
[----:B------:R-:W-:-:S08]  /*3470*/  DADD R18, R10, UR12 ;  /* 0x0000000c0a127e29 */ /* 0x000fd00008000000 */
[----:B------:R-:W-:-:S06]  /*3480*/  DSETP.GT.AND P1, PT, R18, R16, PT ;  /* 0x000000101200722a */ /* 0x000fcc0003f24000 */
[----:B------:R-:W-:-:S14]  /*3490*/  DSETP.LE.AND P1, PT, R10, R16, P1 ;  /* 0x000000100a00722a */ /* 0x000fdc0000f23000 */
.L_x_146:
[----:B------:R-:W-:Y:S05]  /*34a0*/  BSYNC.RECONVERGENT B0 ;  /* 0x0000000000007941 */ /* 0x000fea0003800200 */
.L_x_145:
[----:B0-234-:R-:W0:Y:S01]  /*34b0*/  LDC.64 R30, c[0x0][0x3c0] ;  /* 0x0000f000ff1e7b82 */ /* 0x01de220000000a00 */
[----:B------:R-:W-:Y:S01]  /*34c0*/  BSSY.RECONVERGENT B0, `(.L_x_148) ;  /* 0x000000a000007945 */ /* 0x000fe20003800200 */
[----:B0-----:R-:W-:-:S06]  /*34d0*/  IMAD.WIDE R30, R6, 0x4, R30 ;  /* 0x00000004061e7825 */ /* 0x001fcc00078e021e */
[----:B------:R-:W-:Y:S06]  /*34e0*/  BAR.SYNC.DEFER_BLOCKING 0x0 ;  /* 0x0000000000007b1d */ /* 0x000fec0000010000 */
[----:B------:R0:W-:Y:S02]  /*34f0*/  @P0 STG.E desc[UR10][R30.64], R0 ;  /* 0x000000001e000986 */ /* 0x0001e4000c10190a */
[----:B------:R-:W-:Y:S06]  /*3500*/  BAR.SYNC.DEFER_BLOCKING 0x0 ;  /* 0x0000000000007b1d */ /* 0x000fec0000010000 */
[----:B------:R-:W-:Y:S05]  /*3510*/  @!P1 BRA `(.L_x_149) ;  /* 0x0000000000109947 */ /* 0x000fea0003800000 */
[----:B------:R-:W2:Y:S02]  /*3520*/  LDG.E R7, desc[UR10][R30.64] ;  /* 0x0000000a1e077981 */ /* 0x000ea4000c1e1900 */
[----:B--2---:R-:W-:-:S04]  /*3530*/  IMAD R7, R0, 0x25, R7 ;  /* 0x0000002500077824 */ /* 0x004fc800078e0207 */
[----:B------:R-:W-:-:S05]  /*3540*/  VIADD R7, R7, 0xfffff6c0 ;  /* 0xfffff6c007077836 */ /* 0x000fca0000000000 */
[----:B------:R2:W-:Y:S02]  /*3550*/  STG.E desc[UR10][R30.64], R7 ;  /* 0x000000071e007986 */ /* 0x0005e4000c10190a */
.L_x_149:
[----:B------:R-:W-:Y:S05]  /*3560*/  BSYNC.RECONVERGENT B0 ;  /* 0x0000000000007941 */ /* 0x000fea0003800200 */
.L_x_148:
[----:B------:R-:W-:Y:S01]  /*3570*/  BAR.SYNC.DEFER_BLOCKING 0x0 ;  /* 0x0000000000007b1d */ /* 0x000fe20000010000 */
[----:B------:R-:W-:-:S05]  /*3580*/  ISETP.NE.AND P0, PT, R0, 0x80, PT ;  /* 0x000000800000780c */ /* 0x000fca0003f05270 */
[----:B------:R-:W-:Y:S08]  /*3590*/  BSSY.RECONVERGENT B0, `(.L_x_150) ;  /* 0x0000021000007945 */ /* 0x000ff00003800200 */
[----:B------:R-:W-:Y:S05]  /*35a0*/  @P0 BRA `(.L_x_151) ;  /* 0x00000000007c0947 */ /* 0x000fea0003800000 */
[----:B------:R-:W-:-:S09]  /*35b0*/  UISETP.NE.AND UP0, UPT, UR4, URZ, UPT ;  /* 0x000000ff0400728c */ /* 0x000fd2000bf05270 */
[----:B------:R-:W-:Y:S05]  /*35c0*/  BRA.U !UP0, `(.L_x_152) ;  /* 0x0000000108507547 */ /* 0x000fea000b800000 */
[----:B------:R-:W3:Y:S01]  /*35d0*/  S2UR UR8, SR_CgaCtaId ;  /* 0x00000000000879c3 */ /* 0x000ee20000008800 */
[----:B------:R-:W-:Y:S01]  /*35e0*/  UMOV UR7, 0x400 ;  /* 0x0000040000077882 */ /* 0x000fe20000000000 */
[----:B------:R-:W-:Y:S01]  /*35f0*/  UMOV UR12, 0x47ae147b ;  /* 0x47ae147b000c7882 */ /* 0x000fe20000000000 */
[----:B------:R-:W-:Y:S01]  /*3600*/  UMOV UR13, 0x3f747ae1 ;  /* 0x3f747ae1000d7882 */ /* 0x000fe20000000000 */
[----:B---3--:R-:W-:-:S09]  /*3610*/  ULEA UR7, UR8, UR7, 0x18 ;  /* 0x0000000708077291 */ /* 0x008fd2000f8ec0ff */
[----:B------:R-:W3:Y:S04]  /*3620*/  LDS.128 R16, [UR7+0x2c30] ;  /* 0x002c3007ff107984 */ /* 0x000ee80008000c00 */
        /* <DEDUP_REMOVED lines=14> */
.L_x_152:
[----:B------:R-:W3:Y:S01]  /*3710*/  S2UR UR8, SR_CgaCtaId ;  /* 0x00000000000879c3 */ /* 0x000ee20000008800 */
[----:B------:R-:W-:Y:S02]  /*3720*/  UMOV UR7, 0x400 ;  /* 0x0000040000077882 */ /* 0x000fe40000000000 */
[----:B---3--:R-:W-:-:S09]  /*3730*/  ULEA UR7, UR8, UR7, 0x18 ;  /* 0x0000000708077291 */ /* 0x008fd2000f8ec0ff */
[----:B-1----:R-:W1:Y:S04]  /*3740*/  LDS.64 R20, [UR7] ;  /* 0x00000007ff147984 */ /* 0x002e680008000a00 */
[----:B------:R-:W3:Y:S04]  /*3750*/  LDS.64 R16, [UR7+0x8] ;  /* 0x00000807ff107984 */ /* 0x000ee80008000a00 */
[----:B------:R-:W4:Y:S04]  /*3760*/  LDS.64 R18, [UR7+0x10] ;  /* 0x00001007ff127984 */ /* 0x000f280008000a00 */
[----:B-1----:R1:W-:Y:S04]  /*3770*/  STS.64 [UR7+0x2c28], R20 ;  /* 0x002c2814ff007988 */ /* 0x0023e80008000a07 */
[----:B---3--:R1:W-:Y:S04]  /*3780*/  STS.64 [UR7+0x2c30], R16 ;  /* 0x002c3010ff007988 */ /* 0x0083e80008000a07 */
[----:B----4-:R1:W-:Y:S02]  /*3790*/  STS.64 [UR7+0x2c38], R18 ;  /* 0x002c3812ff007988 */ /* 0x0103e40008000a07 */
.L_x_151:
[----:B------:R-:W-:Y:S05]  /*37a0*/  BSYNC.RECONVERGENT B0 ;  /* 0x0000000000007941 */ /* 0x000fea0003800200 */
.L_x_150:
        /* <DEDUP_REMOVED lines=8> */
        .weak           $__internal_2_$__cuda_sm20_dblrcp_rn_slowpath_v3
        .type           $__internal_2_$__cuda_sm20_dblrcp_rn_slowpath_v3,@function
        .size           $__internal_2_$__cuda_sm20_dblrcp_rn_slowpath_v3,($__internal_3_$__cuda_sm20_div_rn_f64_full - $__internal_2_$__cuda_sm20_dblrcp_rn_slowpath_v3)
$__internal_2_$__cuda_sm20_dblrcp_rn_slowpath_v3:
        /* <DEDUP_REMOVED lines=26> */
.L_x_156:
        /* <DEDUP_REMOVED lines=10> */
.L_x_154:
[----:B------:R-:W-:Y:S01]  /*3a70*/  LOP3.LUT R11, R21, 0x80000, RZ, 0xfc, !PT ;  /* 0x00080000150b7812 */ /* 0x000fe200078efcff */
[----:B------:R-:W-:-:S07]  /*3a80*/  IMAD.MOV.U32 R10, RZ, RZ, R20 ;  /* 0x000000ffff0a7224 */ /* 0x000fce00078e0014 */
.L_x_155:
[----:B------:R-:W-:Y:S02]  /*3a90*/  IMAD.MOV.U32 R13, RZ, RZ, 0x0 ;  /* 0x00000000ff0d7424 */ /* 0x000fe400078e00ff */
[----:B------:R-:W-:Y:S02]  /*3aa0*/  IMAD.MOV.U32 R22, RZ, RZ, R10 ;  /* 0x000000ffff167224 */ /* 0x000fe400078e000a */
[----:B------:R-:W-:Y:S01]  /*3ab0*/  IMAD.MOV.U32 R23, RZ, RZ, R11 ;  /* 0x000000ffff177224 */ /* 0x000fe200078e000b */
[----:B------:R-:W-:Y:S06]  /*3ac0*/  RET.REL.NODEC R12 `(_Z8colorSimILi471EEviPdS0_S0_S0_S0_S0_iPiid) ;  /* 0xffffffc40c4c7950 */ /* 0x000fec0003c3ffff */
        .weak           $__internal_3_$__cuda_sm20_div_rn_f64_full
        .type           $__internal_3_$__cuda_sm20_div_rn_f64_full,@function
        .size           $__internal_3_$__cuda_sm20_div_rn_f64_full,($_Z8colorSimILi471EEviPdS0_S0_S0_S0_S0_iPiid$__internal_accurate_pow - $__internal_3_$__cuda_sm20_div_rn_f64_full)
$__internal_3_$__cuda_sm20_div_rn_f64_full:
[C---:B------:R-:W-:Y:S01]  /*3ad0*/  FSETP.GEU.AND P1, PT, |R37|.reuse, 1.469367938527859385e-39, PT ;  /* 0x001000002500780b */ /* 0x040fe20003f2e200 */
[----:B------:R-:W-:Y:S01]  /*3ae0*/  IMAD.MOV.U32 R39, RZ, RZ, R17 ;  /* 0x000000ffff277224 */ /* 0x000fe200078e0011 */
[C---:B------:R-:W-:Y:S01]  /*3af0*/  LOP3.LUT R34, R37.reuse, 0x800fffff, RZ, 0xc0, !PT ;  /* 0x800fffff25227812 */ /* 0x040fe200078ec0ff */
[----:B------:R-:W-:Y:S01]  /*3b00*/  IMAD.MOV.U32 R40, RZ, RZ, 0x1 ;  /* 0x00000001ff287424 */ /* 0x000fe200078e00ff */
[----:B------:R-:W-:Y:S01]  /*3b10*/  LOP3.LUT R17, R37, 0x7ff00000, RZ, 0xc0, !PT ;  /* 0x7ff0000025117812 */ /* 0x000fe200078ec0ff */
[----:B------:R-:W-:Y:S01]  /*3b20*/  IMAD.MOV.U32 R38, RZ, RZ, R16 ;  /* 0x000000ffff267224 */ /* 0x000fe200078e0010 */
[----:B------:R-:W-:Y:S01]  /*3b30*/  LOP3.LUT R35, R34, 0x3ff00000, RZ, 0xfc, !PT ;  /* 0x3ff0000022237812 */ /* 0x000fe200078efcff */
[----:B------:R-:W-:Y:S01]  /*3b40*/  IMAD.MOV.U32 R34, RZ, RZ, R36 ;  /* 0x000000ffff227224 */ /* 0x000fe200078e0024 */
[C---:B------:R-:W-:Y:S01]  /*3b50*/  FSETP.GEU.AND P3, PT, |R39|.reuse, 1.469367938527859385e-39, PT ;  /* 0x001000002700780b */ /* 0x040fe20003f6e200 */
[----:B------:R-:W-:Y:S01]  /*3b60*/  BSSY.RECONVERGENT B1, `(.L_x_157) ;  /* 0x0000050000017945 */ /* 0x000fe20003800200 */
[----:B------:R-:W-:-:S03]  /*3b70*/  LOP3.LUT R16, R39, 0x7ff00000, RZ, 0xc0, !PT ;  /* 0x7ff0000027107812 */ /* 0x000fc600078ec0ff */
[----:B------:R-:W-:Y:S01]  /*3b80*/  @!P1 DMUL R34, R36, 8.98846567431157953865e+307 ;  /* 0x7fe0000024229828 */ /* 0x000fe20000000000 */
[----:B------:R-:W-:-:S05]  /*3b90*/  ISETP.GE.U32.AND P2, PT, R16, R17, PT ;  /* 0x000000111000720c */ /* 0x000fca0003f46070 */
[----:B------:R-:W0:Y:S02]  /*3ba0*/  MUFU.RCP64H R41, R35 ;  /* 0x0000002300297308 */ /* 0x000e240000001800 */
[----:B------:R-:W-:Y:S02]  /*3bb0*/  @!P3 LOP3.LUT R7, R37, 0x7ff00000, RZ, 0xc0, !PT ;  /* 0x7ff000002507b812 */ /* 0x000fe400078ec0ff */
[----:B------:R-:W-:Y:S02]  /*3bc0*/  @!P1 LOP3.LUT R17, R35, 0x7ff00000, RZ, 0xc0, !PT ;  /* 0x7ff0000023119812 */ /* 0x000fe400078ec0ff */
[----:B------:R-:W-:Y:S01]  /*3bd0*/  @!P3 ISETP.GE.U32.AND P4, PT, R16, R7, PT ;  /* 0x000000071000b20c */ /* 0x000fe20003f86070 */
[----:B------:R-:W-:Y:S02]  /*3be0*/  IMAD.MOV.U32 R7, RZ, RZ, 0x1ca00000 ;  /* 0x1ca00000ff077424 */ /* 0x000fe400078e00ff */
[----:B------:R-:W-:-:S03]  /*3bf0*/  VIADD R47, R17, 0xffffffff ;  /* 0xffffffff112f7836 */ /* 0x000fc60000000000 */
[----:B------:R-:W-:-:S04]  /*3c00*/  @!P3 SEL R21, R7, 0x63400000, !P4 ;  /* 0x634000000715b807 */ /* 0x000fc80006000000 */
[----:B------:R-:W-:Y:S01]  /*3c10*/  @!P3 LOP3.LUT R44, R21, 0x80000000, R39, 0xf8, !PT ;  /* 0x80000000152cb812 */ /* 0x000fe200078ef827 */
[----:B0-----:R-:W-:Y:S01]  /*3c20*/  DFMA R32, R40, -R34, 1 ;  /* 0x3ff000002820742b */ /* 0x001fe20000000822 */
[----:B------:R-:W-:Y:S02]  /*3c30*/  IMAD.MOV.U32 R21, RZ, RZ, R16 ;  /* 0x000000ffff157224 */ /* 0x000fe400078e0010 */
        /* <DEDUP_REMOVED lines=45> */
.L_x_158:
        /* <DEDUP_REMOVED lines=16> */
.L_x_161:
[----:B------:R-:W-:Y:S01]  /*4010*/  LOP3.LUT R41, R37, 0x80000, RZ, 0xfc, !PT ;  /* 0x0008000025297812 */ /* 0x000fe200078efcff */
[----:B------:R-:W-:Y:S01]  /*4020*/  IMAD.MOV.U32 R40, RZ, RZ, R36 ;  /* 0x000000ffff287224 */ /* 0x000fe200078e0024 */
[----:B------:R-:W-:Y:S06]  /*4030*/  BRA `(.L_x_159) ;  /* 0x0000000000087947 */ /* 0x000fec0003800000 */
.L_x_160:
[----:B------:R-:W-:Y:S01]  /*4040*/  LOP3.LUT R41, R39, 0x80000, RZ, 0xfc, !PT ;  /* 0x0008000027297812 */ /* 0x000fe200078efcff */
[----:B------:R-:W-:-:S07]  /*4050*/  IMAD.MOV.U32 R40, RZ, RZ, R38 ;  /* 0x000000ffff287224 */ /* 0x000fce00078e0026 */
.L_x_159:
[----:B------:R-:W-:Y:S05]  /*4060*/  BSYNC.RECONVERGENT B1 ;  /* 0x0000000000017941 */ /* 0x000fea0003800200 */
.L_x_157:
[----:B------:R-:W-:Y:S02]  /*4070*/  IMAD.MOV.U32 R21, RZ, RZ, 0x0 ;  /* 0x00000000ff157424 */ /* 0x000fe400078e00ff */
[----:B------:R-:W-:Y:S02]  /*4080*/  IMAD.MOV.U32 R16, RZ, RZ, R40 ;  /* 0x000000ffff107224 */ /* 0x000fe400078e0028 */
[----:B------:R-:W-:Y:S01]  /*4090*/  IMAD.MOV.U32 R17, RZ, RZ, R41 ;  /* 0x000000ffff117224 */ /* 0x000fe200078e0029 */
[----:B------:R-:W-:Y:S06]  /*40a0*/  RET.REL.NODEC R20 `(_Z8colorSimILi471EEviPdS0_S0_S0_S0_S0_iPiid) ;  /* 0xffffffbc14d47950 */ /* 0x000fec0003c3ffff */
        .type           $_Z8colorSimILi471EEviPdS0_S0_S0_S0_S0_iPiid$__internal_accurate_pow,@function
        .size           $_Z8colorSimILi471EEviPdS0_S0_S0_S0_S0_iPiid$__internal_accurate_pow,(.L_x_169 - $_Z8colorSimILi471EEviPdS0_S0_S0_S0_S0_iPiid$__internal_accurate_pow)
$_Z8colorSimILi471EEviPdS0_S0_S0_S0_S0_iPiid$__internal_accurate_pow:
        /* <DEDUP_REMOVED lines=168> */
.L_x_162:
[----:B------:R-:W-:Y:S01]  /*4b30*/  DFMA R32, R32, R34, R34 ;  /* 0x000000222020722b */ /* 0x000fe20000000022 */
[----:B------:R-:W-:Y:S01]  /*4b40*/  IMAD.MOV.U32 R22, RZ, RZ, R48 ;  /* 0x000000ffff167224 */ /* 0x000fe200078e0030 */
[----:B------:R-:W-:Y:S01]  /*4b50*/  DSETP.NEU.AND P1, PT, |R34|, +INF , PT ;  /* 0x7ff000002200742a */ /* 0x000fe20003f2d200 */
[----:B------:R-:W-:-:S07]  /*4b60*/  IMAD.MOV.U32 R23, RZ, RZ, 0x0 ;  /* 0x00000000ff177424 */ /* 0x000fce00078e00ff */
[----:B------:R-:W-:Y:S02]  /*4b70*/  FSEL R7, R34, R32, !P1 ;  /* 0x0000002022077208 */ /* 0x000fe40004800000 */
[----:B------:R-:W-:Y:S01]  /*4b80*/  FSEL R32, R35, R33, !P1 ;  /* 0x0000002123207208 */ /* 0x000fe20004800000 */
[----:B------:R-:W-:Y:S06]  /*4b90*/  RET.REL.NODEC R22 `(_Z8colorSimILi471EEviPdS0_S0_S0_S0_S0_iPiid) ;  /* 0xffffffb416187950 */ /* 0x000fec0003c3ffff */
.L_x_163:
        /* <DEDUP_REMOVED lines=14> */
.L_x_169:


//--------------------- .nv.shared._Z11colorSimLMSILi471EEviPdS0_S0_S0_S0_S0_iPiid --------------------------
	.section	.nv.shared._Z11colorSimLMSILi471EEviPdS0_S0_S0_S0_S0_iPiid,"aw",@nobits
	.sectionflags	@""
	.align	8
.nv.shared._Z11colorSimLMSILi471EEviPdS0_S0_S0_S0_S0_iPiid:
	.zero		19896


//--------------------- .nv.shared.reserved.0     --------------------------
	.section	.nv.shared.reserved.0,"aw",@nobits
	.weak		__nv_reservedSMEM_offset_0_alias
	.size		__nv_reservedSMEM_offset_0_alias, 0, 64
	.other		__nv_reservedSMEM_offset_0_alias,@"STO_CUDA_RESERVED_SHARED STV_DEFAULT"
__nv_reservedSMEM_offset_0_alias:
	.zero		0
	.zero		64


//--------------------- .nv.shared._Z8colorSimILi471EEviPdS0_S0_S0_S0_S0_iPiid --------------------------
	.section	.nv.shared._Z8colorSimILi471EEviPdS0_S0_S0_S0_S0_iPiid,"aw",@nobits
	.sectionflags	@""
	.align	8
.nv.shared._Z8colorSimILi471EEviPdS0_S0_S0_S0_S0_iPiid:
	.zero		19896


//--------------------- .nv.constant0._Z11colorSimLMSILi471EEviPdS0_S0_S0_S0_S0_iPiid --------------------------
	.section	.nv.constant0._Z11colorSimLMSILi471EEviPdS0_S0_S0_S0_S0_iPiid,"a",@progbits
	.sectionflags	@""
	.align	4
.nv.constant0._Z11colorSimLMSILi471EEviPdS0_S0_S0_S0_S0_iPiid:
	.zero		984


//--------------------- .nv.constant0._Z8colorSimILi471EEviPdS0_S0_S0_S0_S0_iPiid --------------------------
	.section	.nv.constant0._Z8colorSimILi471EEviPdS0_S0_S0_S0_S0_iPiid,"a",@progbits
	.sectionflags	@""
	.align	4
.nv.constant0._Z8colorSimILi471EEviPdS0_S0_S0_S0_S0_iPiid:
	.zero		984


//--------------------- SYMBOLS --------------------------

	.type		.nv.reservedSmem.offset0,@object
	.size		.nv.reservedSmem.offset0,0x4
	.type		.nv.reservedSmem.cap,@object
	.size		.nv.reservedSmem.cap,0x4
